	.target	sm_90a

	.elftype	@"ET_EXEC"


//--------------------- .note.nv.tkinfo           --------------------------
	.section	.note.nv.tkinfo,"",@"SHT_NOTE"
	.sectionflags	@"SHF_NOTE_NV_TKINFO"
	.tkinfo
        /*0018*/ 	.word	0x00000002
        /*0030*/ 	.string	""
        /*0030*/ 	.string	"ptxas"
        /*0030*/ 	.string	"Cuda compilation tools, release 13.0, V13.0.88"
        /*0030*/ 	.string	"Build cuda_13.0.r13.0/compiler.36424714_0"
        /*0030*/ 	.string	"-v  -suppress-debug-info  -lineinfo  -arch sm_90a "



//--------------------- .note.nv.cuinfo           --------------------------
	.section	.note.nv.cuinfo,"",@"SHT_NOTE"
	.sectionflags	@"SHF_NOTE_NV_CUINFO"
        /*0018*/ 	.short	0x0002
        /*001a*/ 	.short	0x005a
        /*001c*/ 	.short	0x0082
	.zero		2


//--------------------- .nv.info                  --------------------------
	.section	.nv.info,"",@"SHT_CUDA_INFO"
	.align	4


	//----- nvinfo : EIATTR_REGCOUNT
	.align		4
        /*0000*/ 	.byte	0x04, 0x2f
        /*0002*/ 	.short	(.L_1 - .L_0)
	.align		4
.L_0:
        /*0004*/ 	.word	index@(gluon_wgmma)
        /*0008*/ 	.word	0x000000ff


	//----- nvinfo : EIATTR_FRAME_SIZE
	.align		4
.L_1:
        /*000c*/ 	.byte	0x04, 0x11
        /*000e*/ 	.short	(.L_3 - .L_2)
	.align		4
.L_2:
        /*0010*/ 	.word	index@(gluon_wgmma)
        /*0014*/ 	.word	0x000008e0


	//----- nvinfo : EIATTR_MIN_STACK_SIZE
	.align		4
.L_3:
        /*0018*/ 	.byte	0x04, 0x12
        /*001a*/ 	.short	(.L_5 - .L_4)
	.align		4
.L_4:
        /*001c*/ 	.word	index@(gluon_wgmma)
        /*0020*/ 	.word	0x000008e0
.L_5:


//--------------------- .nv.compat                --------------------------
	.section	.nv.compat,"",@"SHT_CUDA_COMPAT_INFO"
	.align	4
        /*0000*/ 	.byte	0x02, 0x09, 0x01, 0x00, 0x02, 0x02, 0x04, 0x00, 0x02, 0x05, 0x05, 0x00, 0x03, 0x07, 0x01, 0x01
        /*0010*/ 	.byte	0x02, 0x03, 0x03, 0x00, 0x02, 0x06, 0x01, 0x00, 0x04, 0x0b, 0x08, 0x00, 0x00, 0x00, 0x00, 0x00
        /*0020*/ 	.byte	0x00, 0x00, 0x00, 0x00


//--------------------- .nv.info.gluon_wgmma      --------------------------
	.section	.nv.info.gluon_wgmma,"",@"SHT_CUDA_INFO"
	.sectionflags	@""
	.align	4


	//----- nvinfo : EIATTR_CUDA_API_VERSION
	.align		4
        /*0000*/ 	.byte	0x04, 0x37
        /*0002*/ 	.short	(.L_7 - .L_6)
.L_6:
        /*0004*/ 	.word	0x00000082


	//----- nvinfo : EIATTR_KPARAM_INFO
	.align		4
.L_7:
        /*0008*/ 	.byte	0x04, 0x17
        /*000a*/ 	.short	(.L_9 - .L_8)
.L_8:
        /*000c*/ 	.word	0x00000000
        /*0010*/ 	.short	0x000a
        /*0012*/ 	.short	0x0048
        /*0014*/ 	.byte	0x00, 0xf4, 0x21, 0x00


	//----- nvinfo : EIATTR_KPARAM_INFO
	.align		4
.L_9:
        /*0018*/ 	.byte	0x04, 0x17
        /*001a*/ 	.short	(.L_11 - .L_10)
.L_10:
        /*001c*/ 	.word	0x00000000
        /*0020*/ 	.short	0x0009
        /*0022*/ 	.short	0x0040
        /*0024*/ 	.byte	0x00, 0xf4, 0x21, 0x00


	//----- nvinfo : EIATTR_KPARAM_INFO
	.align		4
.L_11:
        /*0028*/ 	.byte	0x04, 0x17
        /*002a*/ 	.short	(.L_13 - .L_12)
.L_12:
        /*002c*/ 	.word	0x00000000
        /*0030*/ 	.short	0x0008
        /*0032*/ 	.short	0x0038
        /*0034*/ 	.byte	0x00, 0xf0, 0x21, 0x00


	//----- nvinfo : EIATTR_KPARAM_INFO
	.align		4
.L_13:
        /*0038*/ 	.byte	0x04, 0x17
        /*003a*/ 	.short	(.L_15 - .L_14)
.L_14:
        /*003c*/ 	.word	0x00000000
        /*0040*/ 	.short	0x0007
        /*0042*/ 	.short	0x0030
        /*0044*/ 	.byte	0x00, 0xf0, 0x21, 0x00


	//----- nvinfo : EIATTR_KPARAM_INFO
	.align		4
.L_15:
        /*0048*/ 	.byte	0x04, 0x17
        /*004a*/ 	.short	(.L_17 - .L_16)
.L_16:
        /*004c*/ 	.word	0x00000000
        /*0050*/ 	.short	0x0006
        /*0052*/ 	.short	0x0028
        /*0054*/ 	.byte	0x00, 0xf0, 0x21, 0x00


	//----- nvinfo : EIATTR_KPARAM_INFO
	.align		4
.L_17:
        /*0058*/ 	.byte	0x04, 0x17
        /*005a*/ 	.short	(.L_19 - .L_18)
.L_18:
        /*005c*/ 	.word	0x00000000
        /*0060*/ 	.short	0x0005
        /*0062*/ 	.short	0x0020
        /*0064*/ 	.byte	0x00, 0xf0, 0x11, 0x00


	//----- nvinfo : EIATTR_KPARAM_INFO
	.align		4
.L_19:
        /*0068*/ 	.byte	0x04, 0x17
        /*006a*/ 	.short	(.L_21 - .L_20)
.L_20:
        /*006c*/ 	.word	0x00000000
        /*0070*/ 	.short	0x0004
        /*0072*/ 	.short	0x001c
        /*0074*/ 	.byte	0x00, 0xf0, 0x11, 0x00


	//----- nvinfo : EIATTR_KPARAM_INFO
	.align		4
.L_21:
        /*0078*/ 	.byte	0x04, 0x17
        /*007a*/ 	.short	(.L_23 - .L_22)
.L_22:
        /*007c*/ 	.word	0x00000000
        /*0080*/ 	.short	0x0003
        /*0082*/ 	.short	0x0018
        /*0084*/ 	.byte	0x00, 0xf0, 0x11, 0x00


	//----- nvinfo : EIATTR_KPARAM_INFO
	.align		4
.L_23:
        /*0088*/ 	.byte	0x04, 0x17
        /*008a*/ 	.short	(.L_25 - .L_24)
.L_24:
        /*008c*/ 	.word	0x00000000
        /*0090*/ 	.short	0x0002
        /*0092*/ 	.short	0x0010
        /*0094*/ 	.byte	0x00, 0xf4, 0x21, 0x00


	//----- nvinfo : EIATTR_KPARAM_INFO
	.align		4
.L_25:
        /*0098*/ 	.byte	0x04, 0x17
        /*009a*/ 	.short	(.L_27 - .L_26)
.L_26:
        /*009c*/ 	.word	0x00000000
        /*00a0*/ 	.short	0x0001
        /*00a2*/ 	.short	0x0008
        /*00a4*/ 	.byte	0x00, 0xf4, 0x21, 0x00


	//----- nvinfo : EIATTR_KPARAM_INFO
	.align		4
.L_27:
        /*00a8*/ 	.byte	0x04, 0x17
        /*00aa*/ 	.short	(.L_29 - .L_28)
.L_28:
        /*00ac*/ 	.word	0x00000000
        /*00b0*/ 	.short	0x0000
        /*00b2*/ 	.short	0x0000
        /*00b4*/ 	.byte	0x00, 0xf4, 0x21, 0x00


	//----- nvinfo : EIATTR_SPARSE_MMA_MASK
	.align		4
.L_29:
        /*00b8*/ 	.byte	0x03, 0x50
        /*00ba*/ 	.short	0x0000


	//----- nvinfo : EIATTR_MAXREG_COUNT
	.align		4
        /*00bc*/ 	.byte	0x03, 0x1b
        /*00be*/ 	.short	0x00ff


	//----- nvinfo : EIATTR_NUM_BARRIERS
	.align		4
        /*00c0*/ 	.byte	0x02, 0x4c
        /*00c2*/ 	.byte	0x01
	.zero		1


	//----- nvinfo : EIATTR_ANNOTATIONS
	.align		4
        /*00c4*/ 	.byte	0x04, 0x55
        /*00c6*/ 	.short	(.L_31 - .L_30)


	//   ....[0]....
.L_30:
        /*00c8*/ 	.word	0x00000001
        /*00cc*/ 	.byte	0x00, 0x0c, 0x00, 0x00, 0x01, 0x00, 0x00, 0x00, 0x00, 0x12, 0x00, 0x00, 0x01, 0x00, 0x00, 0x00
        /* <DEDUP_REMOVED lines=982> */
        /*3e3c*/ 	.byte	0x90, 0xb6, 0x00, 0x00, 0x01, 0x00, 0x00, 0x00, 0x40, 0xb9, 0x00, 0x00


	//----- nvinfo : EIATTR_MERCURY_ISA_VERSION
	.align		4
.L_31:
        /*3e48*/ 	.byte	0x03, 0x5f
        /*3e4a*/ 	.short	0x0101


	//----- nvinfo : EIATTR_INT_WARP_WIDE_INSTR_OFFSETS
	.align		4
        /*3e4c*/ 	.byte	0x04, 0x31
        /*3e4e*/ 	.short	(.L_33 - .L_32)


	//   ....[0]....
.L_32:
        /*3e50*/ 	.word	0x00002ee0


	//   ....[1]....
        /*3e54*/ 	.word	0x00002f70


	//   ....[2]....
        /*3e58*/ 	.word	0x00004ef0


	//   ....[3]....
        /*3e5c*/ 	.word	0x00004f00


	//   ....[4]....
        /*3e60*/ 	.word	0x00004f10


	//   ....[5]....
        /*3e64*/ 	.word	0x00004f20


	//----- nvinfo : EIATTR_COOP_GROUP_MASK_REGIDS
	.align		4
.L_33:
        /*3e68*/ 	.byte	0x04, 0x29
        /*3e6a*/ 	.short	(.L_35 - .L_34)


	//   ....[0]....
.L_34:
        /*3e6c*/ 	.word	0xffffffff


	//   ....[1]....
        /*3e70*/ 	.word	0xffffffff


	//   ....[2]....
        /*3e74*/ 	.word	0xffffffff


	//----- nvinfo : EIATTR_COOP_GROUP_INSTR_OFFSETS
	.align		4
.L_35:
        /*3e78*/ 	.byte	0x04, 0x28
        /*3e7a*/ 	.short	(.L_37 - .L_36)


	//   ....[0]....
.L_36:
        /*3e7c*/ 	.word	0x00000150


	//   ....[1]....
        /*3e80*/ 	.word	0x00000730


	//   ....[2]....
        /*3e84*/ 	.word	0x00000d90


	//----- nvinfo : EIATTR_MBARRIER_INSTR_OFFSETS
	.align		4
.L_37:
        /*3e88*/ 	.byte	0x04, 0x39
        /*3e8a*/ 	.short	(.L_39 - .L_38)


	//   ....[0]....
.L_38:
        /*3e8c*/ 	.word	0x00003030
        /*3e90*/ 	.word	0x000000ff
        /*3e94*/ 	.word	0x00010000
        /*3e98*/ 	.short	0x0100
        /*3e9a*/ 	.byte	0x30
	.zero		1


	//   ....[1]....
        /*3e9c*/ 	.word	0x00005050
        /*3ea0*/ 	.word	0x000000ff
        /*3ea4*/ 	.word	0x00010000
        /*3ea8*/ 	.short	0x010a
        /*3eaa*/ 	.byte	0x30
	.zero		1


	//   ....[2]....
        /*3eac*/ 	.word	0x00008540
        /*3eb0*/ 	.word	0x000000ff
        /*3eb4*/ 	.word	0x00010000
        /*3eb8*/ 	.short	0x0108
        /*3eba*/ 	.byte	0x30
	.zero		1


	//   ....[3]....
        /*3ebc*/ 	.word	0x0000bbe0
        /*3ec0*/ 	.word	0x000000ff
        /*3ec4*/ 	.word	0x00010000
        /*3ec8*/ 	.short	0x010a
        /*3eca*/ 	.byte	0x30
	.zero		1


	//----- nvinfo : EIATTR_NUM_MBARRIERS
	.align		4
.L_39:
        /*3ecc*/ 	.byte	0x03, 0x38
        /*3ece*/ 	.short	0x0001


	//----- nvinfo : EIATTR_EXIT_INSTR_OFFSETS
	.align		4
        /*3ed0*/ 	.byte	0x04, 0x1c
        /*3ed2*/ 	.short	(.L_41 - .L_40)


	//   ....[0]....
.L_40:
        /*3ed4*/ 	.word	0x0000bbd0


	//----- nvinfo : EIATTR_REQNTID
	.align		4
.L_41:
        /*3ed8*/ 	.byte	0x04, 0x10
        /*3eda*/ 	.short	(.L_43 - .L_42)
.L_42:
        /*3edc*/ 	.word	0x00000080
        /*3ee0*/ 	.word	0x00000001
        /*3ee4*/ 	.word	0x00000001


	//----- nvinfo : EIATTR_CRS_STACK_SIZE
	.align		4
.L_43:
        /*3ee8*/ 	.byte	0x04, 0x1e
        /*3eea*/ 	.short	(.L_45 - .L_44)
.L_44:
        /*3eec*/ 	.word	0x00000000


	//----- nvinfo : EIATTR_CBANK_PARAM_SIZE
	.align		4
.L_45:
        /*3ef0*/ 	.byte	0x03, 0x19
        /*3ef2*/ 	.short	0x0050


	//----- nvinfo : EIATTR_PARAM_CBANK
	.align		4
        /*3ef4*/ 	.byte	0x04, 0x0a
        /*3ef6*/ 	.short	(.L_47 - .L_46)
	.align		4
.L_46:
        /*3ef8*/ 	.word	index@(.nv.constant0.gluon_wgmma)
        /*3efc*/ 	.short	0x0210
        /*3efe*/ 	.short	0x0050


	//----- nvinfo : EIATTR_SW_WAR
	.align		4
.L_47:
        /*3f00*/ 	.byte	0x04, 0x36
        /*3f02*/ 	.short	(.L_49 - .L_48)
.L_48:
        /*3f04*/ 	.word	0x00000008
.L_49:


//--------------------- .nv.callgraph             --------------------------
	.section	.nv.callgraph,"",@"SHT_CUDA_CALLGRAPH"
	.align	4
	.sectionentsize	8
	.align		4
        /*0000*/ 	.word	0x00000000
	.align		4
        /*0004*/ 	.word	0xffffffff
	.align		4
        /*0008*/ 	.word	0x00000000
	.align		4
        /*000c*/ 	.word	0xfffffffe
	.align		4
        /*0010*/ 	.word	0x00000000
	.align		4
        /*0014*/ 	.word	0xfffffffd
	.align		4
        /*0018*/ 	.word	0x00000000
	.align		4
        /*001c*/ 	.word	0xfffffffc


//--------------------- .text.gluon_wgmma         --------------------------
	.section	.text.gluon_wgmma,"ax",@progbits
	.align	128
        .global         gluon_wgmma
        .type           gluon_wgmma,@function
        .size           gluon_wgmma,(.L_x_52 - gluon_wgmma)
        .other          gluon_wgmma,@"STO_CUDA_ENTRY STV_DEFAULT"
gluon_wgmma:
.text.gluon_wgmma:
[----:B------:R-:W1:Y:S01]  /*0000*/  LDC R1, c[0x0][0x28] ;  /* 0x00000a00ff017b82 */ /* 0x000e620000000800 */
[----:B------:R-:W2:Y:S07]  /*0010*/  S2R R0, SR_TID.X ;  /* 0x0000000000007919 */ /* 0x000eae0000002100 */
[----:B------:R-:W3:Y:S01]  /*0020*/  S2UR UR4, SR_CgaCtaId ;  /* 0x00000000000479c3 */ /* 0x000ee20000008800 */
[----:B------:R-:W-:Y:S01]  /*0030*/  UMOV UR48, 0x400 ;  /* 0x0000040000307882 */ /* 0x000fe20000000000 */
[----:B------:R-:W-:Y:S01]  /*0040*/  ULDC UR6, c[0x0][0xc] ;  /* 0x0000030000067ab9 */ /* 0x000fe20000000800 */
[----:B------:R-:W-:Y:S01]  /*0050*/  BSSY B0, `(.L_x_0) ;  /* 0x0000020000007945 */ /* 0x000fe20003800000 */
[----:B-1----:R-:W-:-:S04]  /*0060*/  VIADD R1, R1, 0xfffff720 ;  /* 0xfffff72001017836 */ /* 0x002fc80000000000 */
[----:B------:R-:W1:Y:S08]  /*0070*/  LDC R4, c[0x0][0x228] ;  /* 0x00008a00ff047b82 */ /* 0x000e700000000800 */
[----:B------:R-:W4:Y:S08]  /*0080*/  LDC R13, c[0x0][0x230] ;  /* 0x00008c00ff0d7b82 */ /* 0x000f300000000800 */
[----:B------:R-:W-:Y:S01]  /*0090*/  S2UR UR8, SR_CTAID.Y ;  /* 0x00000000000879c3 */ /* 0x000fe20000002600 */
[----:B---3--:R-:W-:-:S03]  /*00a0*/  ULEA UR48, UR4, UR48, 0x18 ;  /* 0x0000003004307291 */ /* 0x008fc6000f8ec03f */
[----:B------:R-:W-:Y:S01]  /*00b0*/  ULDC UR4, c[0x0][0x10] ;  /* 0x0000040000047ab9 */ /* 0x000fe20000000800 */
[----:B--2---:R-:W-:-:S03]  /*00c0*/  LOP3.LUT R8, R0, 0x7f, RZ, 0xc0, !PT ;  /* 0x0000007f00087812 */ /* 0x004fc600078ec0ff */
[----:B------:R-:W2:Y:S01]  /*00d0*/  S2UR UR5, SR_CTAID.Z ;  /* 0x00000000000579c3 */ /* 0x000ea20000002700 */
[----:B-1----:R-:W-:Y:S01]  /*00e0*/  VIADD R4, R4, 0xffffffff ;  /* 0xffffffff04047836 */ /* 0x002fe20000000000 */
[C---:B------:R-:W-:Y:S02]  /*00f0*/  ISETP.GE.U32.AND P0, PT, R8.reuse, 0x20, PT ;  /* 0x000000200800780c */ /* 0x040fe40003f06070 */
[C---:B------:R-:W-:Y:S02]  /*0100*/  ISETP.NE.U32.AND P2, PT, R8.reuse, RZ, PT ;  /* 0x000000ff0800720c */ /* 0x040fe40003f45070 */
[----:B------:R-:W-:Y:S02]  /*0110*/  LEA R12, R8, UR48, 0x2 ;  /* 0x00000030080c7c11 */ /* 0x000fe4000f8e10ff */
[----:B------:R-:W1:Y:S01]  /*0120*/  S2UR UR7, SR_CTAID.X ;  /* 0x00000000000779c3 */ /* 0x000e620000002500 */
[----:B----4-:R-:W-:-:S06]  /*0130*/  VIADD R9, R13, 0xffffffff ;  /* 0xffffffff0d097836 */ /* 0x010fcc0000000000 */
[----:B------:R3:W-:Y:S01]  /*0140*/  @!P0 STS [R12], RZ ;  /* 0x000000ff0c008388 */ /* 0x0007e20000000800 */
[----:B------:R-:W-:-:S03]  /*0150*/  NOP ;  /* 0x0000000000007918 */ /* 0x000fc60000000000 */
[----:B------:R3:W-:Y:S01]  /*0160*/  @!P2 STS [UR48+0x24], R4 ;  /* 0x00002404ff00a988 */ /* 0x0007e20008000830 */
[----:B--2---:R-:W-:-:S03]  /*0170*/  UIMAD UR4, UR5, UR4, UR8 ;  /* 0x00000004050472a4 */ /* 0x004fc6000f8e0208 */
[----:B------:R3:W-:Y:S01]  /*0180*/  @!P2 STS [UR48+0x20], R9 ;  /* 0x00002009ff00a988 */ /* 0x0007e20008000830 */
[----:B------:R-:W-:Y:S01]  /*0190*/  ULDC.64 UR8, c[0x0][0x250] ;  /* 0x0000940000087ab9 */ /* 0x000fe20000000a00 */
[----:B-1----:R-:W-:-:S04]  /*01a0*/  UIMAD UR4, UR4, UR6, UR7 ;  /* 0x00000006040472a4 */ /* 0x002fc8000f8e0207 */
[----:B------:R-:W-:-:S04]  /*01b0*/  UIMAD UR6, UR4, 0x180, URZ ;  /* 0x00000180040678a4 */ /* 0x000fc8000f8e023f */
[----:B------:R-:W-:-:S04]  /*01c0*/  UIADD3 UR61, UP0, UR6, UR8, URZ ;  /* 0x00000008063d7290 */ /* 0x000fc8000ff1e03f */
[----:B------:R-:W-:Y:S01]  /*01d0*/  ULEA.HI.X.SX32 UR60, UR6, UR9, 0x1, UP0 ;  /* 0x00000009063c7291 */ /* 0x000fe200080f0e3f */
[----:B---3--:R-:W-:Y:S11]  /*01e0*/  @P2 BRA `(.L_x_1) ;  /* 0x0000000000182947 */ /* 0x008ff60003800000 */
[----:B------:R-:W1:Y:S01]  /*01f0*/  LDS R0, [UR48+0x8] ;  /* 0x00000830ff007984 */ /* 0x000e620008000800 */
[----:B------:R-:W2:Y:S01]  /*0200*/  LDC.64 R6, c[0x0][0x210] ;  /* 0x00008400ff067b82 */ /* 0x000ea20000000a00 */
[----:B------:R-:W-:Y:S02]  /*0210*/  IMAD.MOV.U32 R3, RZ, RZ, 0x70 ;  /* 0x00000070ff037424 */ /* 0x000fe400078e00ff */
[----:B--2---:R2:W-:Y:S03]  /*0220*/  STS.64 [UR48], R6 ;  /* 0x00000006ff007988 */ /* 0x0045e60008000a30 */
[----:B-1----:R-:W-:-:S05]  /*0230*/  LOP3.LUT R0, R0, 0x10, R3, 0xd8, !PT ;  /* 0x0000001000007812 */ /* 0x002fca00078ed803 */
[----:B------:R2:W-:Y:S02]  /*0240*/  STS [UR48+0x8], R0 ;  /* 0x00000800ff007988 */ /* 0x0005e40008000830 */
.L_x_1:
[----:B------:R-:W-:Y:S05]  /*0250*/  BSYNC B0 ;  /* 0x0000000000007941 */ /* 0x000fea0003800000 */
.L_x_0:
[----:B------:R-:W-:Y:S04]  /*0260*/  BSSY B0, `(.L_x_2) ;  /* 0x000000a000007945 */ /* 0x000fe80003800000 */
[----:B------:R-:W-:Y:S05]  /*0270*/  @P2 BRA `(.L_x_3) ;  /* 0x0000000000202947 */ /* 0x000fea0003800000 */
[----:B--2---:R-:W1:Y:S01]  /*0280*/  LDS R0, [UR48+0x34] ;  /* 0x00003430ff007984 */ /* 0x004e620008000800 */
[----:B------:R-:W-:Y:S02]  /*0290*/  IMAD.MOV.U32 R3, RZ, RZ, 0x3f000000 ;  /* 0x3f000000ff037424 */ /* 0x000fe400078e00ff */
[----:B------:R-:W-:Y:S01]  /*02a0*/  @!P2 IMAD.MOV.U32 R2, RZ, RZ, 0xff ;  /* 0x000000ffff02a424 */ /* 0x000fe200078e00ff */
[----:B------:R-:W2:Y:S02]  /*02b0*/  @!P2 LDS R5, [UR48+0x38] ;  /* 0x00003830ff05a984 */ /* 0x000ea40008000800 */
[----:B-1----:R-:W-:Y:S02]  /*02c0*/  LOP3.LUT R0, R0, 0xff000000, R3, 0xb8, !PT ;  /* 0xff00000000007812 */ /* 0x002fe400078eb803 */
[----:B--2---:R-:W-:-:S03]  /*02d0*/  @!P2 LOP3.LUT R2, R5, 0xff, R2, 0xb8, !PT ;  /* 0x000000ff0502a812 */ /* 0x004fc600078eb802 */
[----:B------:R1:W-:Y:S04]  /*02e0*/  STS [UR48+0x34], R0 ;  /* 0x00003400ff007988 */ /* 0x0003e80008000830 */
[----:B------:R1:W-:Y:S02]  /*02f0*/  @!P2 STS [UR48+0x38], R2 ;  /* 0x00003802ff00a988 */ /* 0x0003e40008000830 */
.L_x_3:
[----:B------:R-:W-:Y:S05]  /*0300*/  BSYNC B0 ;  /* 0x0000000000007941 */ /* 0x000fea0003800000 */
.L_x_2:
[----:B------:R-:W-:Y:S04]  /*0310*/  BSSY B0, `(.L_x_4) ;  /* 0x000000e000007945 */ /* 0x000fe80003800000 */
[----:B------:R-:W-:Y:S05]  /*0320*/  @P2 BRA `(.L_x_5) ;  /* 0x0000000000302947 */ /* 0x000fea0003800000 */
[----:B-1----:R-:W1:Y:S01]  /*0330*/  LDS R2, [UR48+0x34] ;  /* 0x00003430ff027984 */ /* 0x002e620008000800 */
[----:B------:R-:W3:Y:S03]  /*0340*/  LDC.64 R10, c[0x0][0x238] ;  /* 0x00008e00ff0a7b82 */ /* 0x000ee60000000a00 */
[----:B--2---:R-:W2:Y:S01]  /*0350*/  LDS R0, [UR48+0x1c] ;  /* 0x00001c30ff007984 */ /* 0x004ea20008000800 */
[C---:B---3--:R-:W-:Y:S01]  /*0360*/  SHF.L.U64.HI R6, R10.reuse, 0x1, R11 ;  /* 0x000000010a067819 */ /* 0x048fe2000001020b */
[----:B------:R-:W-:-:S03]  /*0370*/  IMAD.SHL.U32 R3, R10, 0x2, RZ ;  /* 0x000000020a037824 */ /* 0x000fc600078e00ff */
[--C-:B------:R-:W-:Y:S02]  /*0380*/  SHF.R.U32.HI R5, RZ, 0x4, R6.reuse ;  /* 0x00000004ff057819 */ /* 0x100fe40000011606 */
[----:B------:R-:W-:-:S05]  /*0390*/  SHF.R.U64 R3, R3, 0x4, R6 ;  /* 0x0000000403037819 */ /* 0x000fca0000001206 */
[----:B------:R3:W-:Y:S01]  /*03a0*/  STS [UR48+0xc], R3 ;  /* 0x00000c03ff007988 */ /* 0x0007e20008000830 */
[----:B-1----:R-:W-:Y:S02]  /*03b0*/  LOP3.LUT R2, R2, 0x7, RZ, 0xb8, !PT ;  /* 0x0000000702027812 */ /* 0x002fe400078eb8ff */
[----:B--2---:R-:W-:-:S03]  /*03c0*/  LOP3.LUT R0, R0, 0xf, R5, 0xb8, !PT ;  /* 0x0000000f00007812 */ /* 0x004fc600078eb805 */
[----:B------:R3:W-:Y:S04]  /*03d0*/  STS [UR48+0x34], R2 ;  /* 0x00003402ff007988 */ /* 0x0007e80008000830 */
[----:B------:R3:W-:Y:S02]  /*03e0*/  STS [UR48+0x1c], R0 ;  /* 0x00001c00ff007988 */ /* 0x0007e40008000830 */
.L_x_5:
[----:B------:R-:W-:Y:S05]  /*03f0*/  BSYNC B0 ;  /* 0x0000000000007941 */ /* 0x000fea0003800000 */
.L_x_4:
[----:B------:R-:W-:Y:S04]  /*0400*/  BSSY B1, `(.L_x_6) ;  /* 0x000001b000017945 */ /* 0x000fe80003800000 */
[----:B------:R-:W-:Y:S01]  /*0410*/  BSSY B0, `(.L_x_7) ;  /* 0x0000016000007945 */ /* 0x000fe20003800000 */
[----:B-123--:R-:W-:-:S03]  /*0420*/  IMAD.MOV.U32 R0, RZ, RZ, RZ ;  /* 0x000000ffff007224 */ /* 0x00efc600078e00ff */
[----:B------:R-:W-:Y:S05]  /*0430*/  @P2 BRA `(.L_x_8) ;  /* 0x0000000000202947 */ /* 0x000fea0003800000 */
[----:B------:R-:W1:Y:S02]  /*0440*/  LDS R2, [UR48+0x34] ;  /* 0x00003430ff027984 */ /* 0x000e640008000800 */
[----:B-1----:R-:W-:-:S05]  /*0450*/  LOP3.LUT R2, R2, 0x38, RZ, 0xb8, !PT ;  /* 0x0000003802027812 */ /* 0x002fca00078eb8ff */
[----:B------:R1:W-:Y:S01]  /*0460*/  STS [UR48+0x34], R2 ;  /* 0x00003402ff007988 */ /* 0x0003e20008000830 */
[----:B------:R-:W-:Y:S05]  /*0470*/  @P2 BRA `(.L_x_9) ;  /* 0x0000000000202947 */ /* 0x000fea0003800000 */
[----:B-1----:R-:W1:Y:S01]  /*0480*/  LDS R2, [UR48+0x8] ;  /* 0x00000830ff027984 */ /* 0x002e620008000800 */
[----:B------:R-:W-:-:S05]  /*0490*/  IMAD.MOV.U32 R3, RZ, RZ, 0x780 ;  /* 0x00000780ff037424 */ /* 0x000fca00078e00ff */
[----:B-1----:R-:W-:-:S05]  /*04a0*/  LOP3.LUT R2, R2, 0x300, R3, 0xd8, !PT ;  /* 0x0000030002027812 */ /* 0x002fca00078ed803 */
[----:B------:R1:W-:Y:S02]  /*04b0*/  STS [UR48+0x8], R2 ;  /* 0x00000802ff007988 */ /* 0x0003e40008000830 */
.L_x_8:
[----:B------:R-:W-:Y:S05]  /*04c0*/  @P2 BRA `(.L_x_10) ;  /* 0x0000000000282947 */ /* 0x000fea0003800000 */
[----:B-1----:R-:W1:Y:S02]  /*04d0*/  LDS R2, [UR48+0x8] ;  /* 0x00000830ff027984 */ /* 0x002e640008000800 */
[----:B-1----:R-:W-:-:S05]  /*04e0*/  LOP3.LUT R2, R2, 0x1800, RZ, 0xb8, !PT ;  /* 0x0000180002027812 */ /* 0x002fca00078eb8ff */
[----:B------:R2:W-:Y:S02]  /*04f0*/  STS [UR48+0x8], R2 ;  /* 0x00000802ff007988 */ /* 0x0005e40008000830 */
.L_x_9:
[----:B------:R-:W-:Y:S05]  /*0500*/  @P2 BREAK B0 ;  /* 0x0000000000002942 */ /* 0x000fea0003800000 */
[----:B------:R-:W-:Y:S05]  /*0510*/  @P2 BRA `(.L_x_11) ;  /* 0x0000000000242947 */ /* 0x000fea0003800000 */
[----:B------:R-:W3:Y:S01]  /*0520*/  LDS R3, [UR48+0x8] ;  /* 0x00000830ff037984 */ /* 0x000ee20008000800 */
[----:B-12---:R-:W-:-:S05]  /*0530*/  IMAD.MOV.U32 R2, RZ, RZ, 0x6000 ;  /* 0x00006000ff027424 */ /* 0x006fca00078e00ff */
[----:B---3--:R-:W-:-:S04]  /*0540*/  LOP3.LUT R2, R3, 0x6000, R2, 0xd8, !PT ;  /* 0x0000600003027812 */ /* 0x008fc800078ed802 */
[----:B------:R-:W-:-:S05]  /*0550*/  LOP3.LUT R2, R2, 0x400000, RZ, 0xb8, !PT ;  /* 0x0040000002027812 */ /* 0x000fca00078eb8ff */
[----:B------:R2:W-:Y:S02]  /*0560*/  STS [UR48+0x8], R2 ;  /* 0x00000802ff007988 */ /* 0x0005e40008000830 */
.L_x_10:
[----:B------:R-:W-:Y:S05]  /*0570*/  BSYNC B0 ;  /* 0x0000000000007941 */ /* 0x000fea0003800000 */
.L_x_7:
[----:B-12---:R-:W1:Y:S02]  /*0580*/  @!P2 LDS R2, [UR48+0x8] ;  /* 0x00000830ff02a984 */ /* 0x006e640008000800 */
[----:B-1----:R-:W-:-:S05]  /*0590*/  @!P2 LOP3.LUT R2, R2, 0x8000, RZ, 0xb8, !PT ;  /* 0x000080000202a812 */ /* 0x002fca00078eb8ff */
[----:B------:R3:W-:Y:S02]  /*05a0*/  @!P2 STS [UR48+0x8], R2 ;  /* 0x00000802ff00a988 */ /* 0x0007e40008000830 */
.L_x_11:
[----:B------:R-:W-:Y:S05]  /*05b0*/  BSYNC B1 ;  /* 0x0000000000017941 */ /* 0x000fea0003800000 */
.L_x_6:
[----:B------:R-:W-:Y:S05]  /*05c0*/  WARPSYNC.ALL ;  /* 0x0000000000007948 */ /* 0x000fea0003800000 */
[----:B------:R-:W-:Y:S05]  /*05d0*/  @P0 BRA `(.L_x_12) ;  /* 0x0000000000300947 */ /* 0x000fea0003800000 */
[----:B-123--:R-:W1:Y:S01]  /*05e0*/  S2R R2, SR_LANEID ;  /* 0x0000000000027919 */ /* 0x00ee620000000000 */
[----:B------:R-:W-:Y:S05]  /*05f0*/  WARPSYNC.ALL ;  /* 0x0000000000007948 */ /* 0x000fea0003800000 */
[----:B-1----:R-:W-:-:S05]  /*0600*/  IMAD.SHL.U32 R5, R2, 0x4, RZ ;  /* 0x0000000402057824 */ /* 0x002fca00078e00ff */
[----:B------:R-:W1:Y:S01]  /*0610*/  LDS R7, [R5+UR48] ;  /* 0x0000003005077984 */ /* 0x000e620008000800 */
[----:B------:R-:W-:Y:S01]  /*0620*/  IADD3 R2, P1, R5, UR61, RZ ;  /* 0x0000003d05027c10 */ /* 0x000fe2000ff3e0ff */
[----:B------:R-:W-:-:S04]  /*0630*/  UMOV UR4, UR61 ;  /* 0x0000003d00047c82 */ /* 0x000fc80008000000 */
[----:B------:R-:W-:Y:S01]  /*0640*/  IMAD.X R3, RZ, RZ, UR60, P1 ;  /* 0x0000003cff037e24 */ /* 0x000fe200088e06ff */
[----:B------:R-:W-:-:S04]  /*0650*/  UMOV UR5, UR60 ;  /* 0x0000003c00057c82 */ /* 0x000fc80008000000 */
[----:B-1----:R4:W5:Y:S01]  /*0660*/  ATOMG.E.EXCH.STRONG.GPU PT, RZ, [R2], R7 ;  /* 0x0000000702ff73a8 */ /* 0x00296200041ee100 */
[----:B------:R-:W-:-:S04]  /*0670*/  DEPBAR {5,4,3,2,1,0} ;  /* 0x0000003f0000791a */ /* 0x000fc80000000000 */
[----:B------:R4:W-:Y:S01]  /*0680*/  UTMACCTL.IV [UR4] ;  /* 0x00000000040079b9 */ /* 0x0009e20008000000 */
[----:B------:R-:W-:Y:S01]  /*0690*/  NOP ;  /* 0x0000000000007918 */ /* 0x000fe20000000000 */
.L_x_12:
[----:B------:R-:W-:Y:S05]  /*06a0*/  @P0 BRA `(.L_x_13) ;  /* 0x00000000000c0947 */ /* 0x000fea0003800000 */
[----:B------:R0:W-:Y:S01]  /*06b0*/  UTMACMDFLUSH ;  /* 0x00000000000079b7 */ /* 0x0001e20000000000 */
[----:B------:R-:W-:Y:S05]  /*06c0*/  @P0 BRA `(.L_x_13) ;  /* 0x0000000000040947 */ /* 0x000fea0003800000 */
[----:B------:R-:W-:-:S04]  /*06d0*/  DEPBAR.LE SB0, 0x0 ;  /* 0x000080000000791a */ /* 0x000fc80000000000 */
.L_x_13:
[----:B------:R-:W-:Y:S05]  /*06e0*/  WARPSYNC.ALL ;  /* 0x0000000000007948 */ /* 0x000fea0003800000 */
[----:B-----5:R-:W-:Y:S06]  /*06f0*/  BAR.SYNC.DEFER_BLOCKING 0x0 ;  /* 0x0000000000007b1d */ /* 0x020fec0000010000 */
[----:B------:R-:W-:Y:S02]  /*0700*/  BSSY B1, `(.L_x_14) ;  /* 0x000000b000017945 */ /* 0x000fe40003800000 */
[----:B------:R-:W-:Y:S06]  /*0710*/  BAR.SYNC.DEFER_BLOCKING 0x0 ;  /* 0x0000000000007b1d */ /* 0x000fec0000010000 */
[----:B------:R1:W-:Y:S01]  /*0720*/  @!P0 STS [R12], RZ ;  /* 0x000000ff0c008388 */ /* 0x0003e20000000800 */
[----:B------:R-:W-:Y:S01]  /*0730*/  NOP ;  /* 0x0000000000007918 */ /* 0x000fe20000000000 */
[----:B------:R-:W-:Y:S05]  /*0740*/  @P2 BRA `(.L_x_15) ;  /* 0x0000000000182947 */ /* 0x000fea0003800000 */
[----:B-1234-:R-:W1:Y:S01]  /*0750*/  LDS R2, [UR48+0x8] ;  /* 0x00000830ff027984 */ /* 0x01ee620008000800 */
[----:B------:R-:W2:Y:S01]  /*0760*/  LDC.64 R6, c[0x0][0x218] ;  /* 0x00008600ff067b82 */ /* 0x000ea20000000a00 */
[----:B------:R-:W-:Y:S02]  /*0770*/  IMAD.MOV.U32 R3, RZ, RZ, 0x70 ;  /* 0x00000070ff037424 */ /* 0x000fe400078e00ff */
[----:B--2---:R2:W-:Y:S03]  /*0780*/  STS.64 [UR48], R6 ;  /* 0x00000006ff007988 */ /* 0x0045e60008000a30 */
[----:B-1----:R-:W-:-:S05]  /*0790*/  LOP3.LUT R2, R2, 0x10, R3, 0xd8, !PT ;  /* 0x0000001002027812 */ /* 0x002fca00078ed803 */
[----:B------:R2:W-:Y:S02]  /*07a0*/  STS [UR48+0x8], R2 ;  /* 0x00000802ff007988 */ /* 0x0005e40008000830 */
.L_x_15:
[----:B----4-:R-:W-:Y:S05]  /*07b0*/  BSYNC B1 ;  /* 0x0000000000017941 */ /* 0x010fea0003800000 */
.L_x_14:
[----:B------:R-:W-:Y:S04]  /*07c0*/  BSSY B2, `(.L_x_16) ;  /* 0x000000f000027945 */ /* 0x000fe80003800000 */
[----:B------:R-:W-:Y:S04]  /*07d0*/  BSSY B1, `(.L_x_17) ;  /* 0x000000c000017945 */ /* 0x000fe80003800000 */
[----:B------:R-:W-:Y:S05]  /*07e0*/  @P2 BRA `(.L_x_18) ;  /* 0x0000000000282947 */ /* 0x000fea0003800000 */
[----:B-123--:R-:W1:Y:S01]  /*07f0*/  LDS R2, [UR48+0x34] ;  /* 0x00003430ff027984 */ /* 0x00ee620008000800 */
[----:B------:R-:W-:Y:S01]  /*0800*/  IMAD.MOV.U32 R3, RZ, RZ, 0x3f000000 ;  /* 0x3f000000ff037424 */ /* 0x000fe200078e00ff */
[----:B------:R-:W-:Y:S05]  /*0810*/  @P2 BREAK B1 ;  /* 0x0000000000012942 */ /* 0x000fea0003800000 */
[----:B-1----:R-:W-:-:S05]  /*0820*/  LOP3.LUT R2, R2, 0xff000000, R3, 0xb8, !PT ;  /* 0xff00000002027812 */ /* 0x002fca00078eb803 */
[----:B------:R1:W-:Y:S01]  /*0830*/  STS [UR48+0x34], R2 ;  /* 0x00003402ff007988 */ /* 0x0003e20008000830 */
[----:B------:R-:W-:Y:S05]  /*0840*/  @P2 BRA `(.L_x_19) ;  /* 0x0000000000182947 */ /* 0x000fea0003800000 */
[----:B-1----:R-:W1:Y:S01]  /*0850*/  LDS R2, [UR48+0x38] ;  /* 0x00003830ff027984 */ /* 0x002e620008000800 */
[----:B------:R-:W-:-:S05]  /*0860*/  IMAD.MOV.U32 R3, RZ, RZ, 0xff ;  /* 0x000000ffff037424 */ /* 0x000fca00078e00ff */
[----:B-1----:R-:W-:-:S05]  /*0870*/  LOP3.LUT R2, R2, 0xff, R3, 0xb8, !PT ;  /* 0x000000ff02027812 */ /* 0x002fca00078eb803 */
[----:B------:R4:W-:Y:S02]  /*0880*/  STS [UR48+0x38], R2 ;  /* 0x00003802ff007988 */ /* 0x0009e40008000830 */
.L_x_18:
[----:B------:R-:W-:Y:S05]  /*0890*/  BSYNC B1 ;  /* 0x0000000000017941 */ /* 0x000fea0003800000 */
.L_x_17:
[----:B------:R1:W-:Y:S02]  /*08a0*/  @!P2 STS [UR48+0x20], R9 ;  /* 0x00002009ff00a988 */ /* 0x0003e40008000830 */
.L_x_19:
[----:B------:R-:W-:Y:S05]  /*08b0*/  BSYNC B2 ;  /* 0x0000000000027941 */ /* 0x000fea0003800000 */
.L_x_16:
[----:B------:R-:W-:Y:S05]  /*08c0*/  WARPSYNC.ALL ;  /* 0x0000000000007948 */ /* 0x000fea0003800000 */
[----:B------:R-:W5:Y:S01]  /*08d0*/  LDC R5, c[0x0][0x22c] ;  /* 0x00008b00ff057b82 */ /* 0x000f620000000800 */
[----:B------:R-:W-:Y:S01]  /*08e0*/  BSSY B2, `(.L_x_20) ;  /* 0x0000010000027945 */ /* 0x000fe20003800000 */
[----:B-----5:R-:W-:-:S05]  /*08f0*/  VIADD R5, R5, 0xffffffff ;  /* 0xffffffff05057836 */ /* 0x020fca0000000000 */
[----:B------:R1:W-:Y:S01]  /*0900*/  @!P2 STS [UR48+0x24], R5 ;  /* 0x00002405ff00a988 */ /* 0x0003e20008000830 */
[----:B------:R-:W-:Y:S05]  /*0910*/  @P2 BRA `(.L_x_21) ;  /* 0x0000000000302947 */ /* 0x000fea0003800000 */
[----:B------:R-:W5:Y:S01]  /*0920*/  LDS R3, [UR48+0x34] ;  /* 0x00003430ff037984 */ /* 0x000f620008000800 */
[----:B--2---:R-:W2:Y:S03]  /*0930*/  LDC.64 R6, c[0x0][0x240] ;  /* 0x00009000ff067b82 */ /* 0x004ea60000000a00 */
[----:B-1-34-:R-:W1:Y:S01]  /*0940*/  LDS R2, [UR48+0x1c] ;  /* 0x00001c30ff027984 */ /* 0x01ae620008000800 */
[C---:B--2---:R-:W-:Y:S01]  /*0950*/  SHF.L.U64.HI R7, R6.reuse, 0x1, R7 ;  /* 0x0000000106077819 */ /* 0x044fe20000010207 */
[----:B------:R-:W-:-:S03]  /*0960*/  IMAD.SHL.U32 R6, R6, 0x2, RZ ;  /* 0x0000000206067824 */ /* 0x000fc600078e00ff */
[--C-:B------:R-:W-:Y:S02]  /*0970*/  SHF.R.U32.HI R9, RZ, 0x4, R7.reuse ;  /* 0x00000004ff097819 */ /* 0x100fe40000011607 */
[----:B------:R-:W-:-:S05]  /*0980*/  SHF.R.U64 R6, R6, 0x4, R7 ;  /* 0x0000000406067819 */ /* 0x000fca0000001207 */
[----:B------:R2:W-:Y:S01]  /*0990*/  STS [UR48+0xc], R6 ;  /* 0x00000c06ff007988 */ /* 0x0005e20008000830 */
[----:B-----5:R-:W-:Y:S02]  /*09a0*/  LOP3.LUT R3, R3, 0x7, RZ, 0xb8, !PT ;  /* 0x0000000703037812 */ /* 0x020fe400078eb8ff */
[----:B-1----:R-:W-:-:S03]  /*09b0*/  LOP3.LUT R2, R2, 0xf, R9, 0xb8, !PT ;  /* 0x0000000f02027812 */ /* 0x002fc600078eb809 */
[----:B------:R2:W-:Y:S04]  /*09c0*/  STS [UR48+0x34], R3 ;  /* 0x00003403ff007988 */ /* 0x0005e80008000830 */
[----:B------:R2:W-:Y:S02]  /*09d0*/  STS [UR48+0x1c], R2 ;  /* 0x00001c02ff007988 */ /* 0x0005e40008000830 */
.L_x_21:
[----:B------:R-:W-:Y:S05]  /*09e0*/  BSYNC B2 ;  /* 0x0000000000027941 */ /* 0x000fea0003800000 */
.L_x_20:
[----:B------:R-:W-:Y:S04]  /*09f0*/  BSSY B3, `(.L_x_22) ;  /* 0x000001a000037945 */ /* 0x000fe80003800000 */
[----:B------:R-:W-:Y:S04]  /*0a00*/  BSSY B2, `(.L_x_23) ;  /* 0x0000015000027945 */ /* 0x000fe80003800000 */
[----:B------:R-:W-:Y:S05]  /*0a10*/  @P2 BRA `(.L_x_24) ;  /* 0x0000000000202947 */ /* 0x000fea0003800000 */
[----:B-1234-:R-:W1:Y:S02]  /*0a20*/  LDS R2, [UR48+0x34] ;  /* 0x00003430ff027984 */ /* 0x01ee640008000800 */
[----:B-1----:R-:W-:-:S05]  /*0a30*/  LOP3.LUT R2, R2, 0x38, RZ, 0xb8, !PT ;  /* 0x0000003802027812 */ /* 0x002fca00078eb8ff */
[----:B------:R1:W-:Y:S01]  /*0a40*/  STS [UR48+0x34], R2 ;  /* 0x00003402ff007988 */ /* 0x0003e20008000830 */
[----:B------:R-:W-:Y:S05]  /*0a50*/  @P2 BRA `(.L_x_25) ;  /* 0x0000000000202947 */ /* 0x000fea0003800000 */
[----:B-1----:R-:W1:Y:S01]  /*0a60*/  LDS R2, [UR48+0x8] ;  /* 0x00000830ff027984 */ /* 0x002e620008000800 */
[----:B------:R-:W-:-:S05]  /*0a70*/  IMAD.MOV.U32 R3, RZ, RZ, 0x780 ;  /* 0x00000780ff037424 */ /* 0x000fca00078e00ff */
[----:B-1----:R-:W-:-:S05]  /*0a80*/  LOP3.LUT R2, R2, 0x300, R3, 0xd8, !PT ;  /* 0x0000030002027812 */ /* 0x002fca00078ed803 */
[----:B------:R1:W-:Y:S02]  /*0a90*/  STS [UR48+0x8], R2 ;  /* 0x00000802ff007988 */ /* 0x0003e40008000830 */
.L_x_24:
[----:B------:R-:W-:Y:S05]  /*0aa0*/  @P2 BRA `(.L_x_26) ;  /* 0x0000000000282947 */ /* 0x000fea0003800000 */
[----:B-1234-:R-:W1:Y:S02]  /*0ab0*/  LDS R2, [UR48+0x8] ;  /* 0x00000830ff027984 */ /* 0x01ee640008000800 */
[----:B-1----:R-:W-:-:S05]  /*0ac0*/  LOP3.LUT R2, R2, 0x1800, RZ, 0xb8, !PT ;  /* 0x0000180002027812 */ /* 0x002fca00078eb8ff */
[----:B------:R2:W-:Y:S02]  /*0ad0*/  STS [UR48+0x8], R2 ;  /* 0x00000802ff007988 */ /* 0x0005e40008000830 */
.L_x_25:
[----:B------:R-:W-:Y:S05]  /*0ae0*/  @P2 BREAK B2 ;  /* 0x0000000000022942 */ /* 0x000fea0003800000 */
[----:B------:R-:W-:Y:S05]  /*0af0*/  @P2 BRA `(.L_x_27) ;  /* 0x0000000000242947 */ /* 0x000fea0003800000 */
[----:B-12---:R-:W1:Y:S01]  /*0b00*/  LDS R2, [UR48+0x8] ;  /* 0x00000830ff027984 */ /* 0x006e620008000800 */
[----:B------:R-:W-:-:S05]  /*0b10*/  IMAD.MOV.U32 R3, RZ, RZ, 0x6000 ;  /* 0x00006000ff037424 */ /* 0x000fca00078e00ff */
[----:B-1----:R-:W-:-:S04]  /*0b20*/  LOP3.LUT R2, R2, 0x6000, R3, 0xd8, !PT ;  /* 0x0000600002027812 */ /* 0x002fc800078ed803 */
[----:B------:R-:W-:-:S05]  /*0b30*/  LOP3.LUT R2, R2, 0x400000, RZ, 0xb8, !PT ;  /* 0x0040000002027812 */ /* 0x000fca00078eb8ff */
[----:B------:R1:W-:Y:S02]  /*0b40*/  STS [UR48+0x8], R2 ;  /* 0x00000802ff007988 */ /* 0x0003e40008000830 */
.L_x_26:
[----:B------:R-:W-:Y:S05]  /*0b50*/  BSYNC B2 ;  /* 0x0000000000027941 */ /* 0x000fea0003800000 */
.L_x_23:
[----:B-1234-:R-:W1:Y:S02]  /*0b60*/  @!P2 LDS R2, [UR48+0x8] ;  /* 0x00000830ff02a984 */ /* 0x01ee640008000800 */
[----:B-1----:R-:W-:-:S05]  /*0b70*/  @!P2 LOP3.LUT R2, R2, 0x8000, RZ, 0xb8, !PT ;  /* 0x000080000202a812 */ /* 0x002fca00078eb8ff */
[----:B------:R3:W-:Y:S02]  /*0b80*/  @!P2 STS [UR48+0x8], R2 ;  /* 0x00000802ff00a988 */ /* 0x0007e40008000830 */
.L_x_27:
[----:B------:R-:W-:Y:S05]  /*0b90*/  BSYNC B3 ;  /* 0x0000000000037941 */ /* 0x000fea0003800000 */
.L_x_22:
[----:B------:R-:W-:Y:S05]  /*0ba0*/  WARPSYNC.ALL ;  /* 0x0000000000007948 */ /* 0x000fea0003800000 */
[----:B------:R-:W-:-:S04]  /*0bb0*/  UIADD3 UR4, UR6, 0x80, URZ ;  /* 0x0000008006047890 */ /* 0x000fc8000fffe03f */
[----:B------:R-:W-:-:S04]  /*0bc0*/  UIADD3 UR5, UP0, UR4, UR8, URZ ;  /* 0x0000000804057290 */ /* 0x000fc8000ff1e03f */
[----:B------:R-:W-:Y:S02]  /*0bd0*/  ULEA.HI.X.SX32 UR4, UR4, UR9, 0x1, UP0 ;  /* 0x0000000904047291 */ /* 0x000fe400080f0e3f */
[----:B------:R-:W-:-:S04]  /*0be0*/  IMAD.U32 R9, RZ, RZ, UR5 ;  /* 0x00000005ff097e24 */ /* 0x000fc8000f8e00ff */
[----:B------:R-:W-:Y:S01]  /*0bf0*/  IMAD.U32 R252, RZ, RZ, UR4 ;  /* 0x00000004fffc7e24 */ /* 0x000fe2000f8e00ff */
[----:B------:R4:W-:Y:S01]  /*0c00*/  STL [R1+0x660], R9 ;  /* 0x0006600901007387 */ /* 0x0009e20000100800 */
[----:B------:R-:W-:Y:S05]  /*0c10*/  @P0 BRA `(.L_x_28) ;  /* 0x0000000000380947 */ /* 0x000fea0003800000 */
[----:B-123--:R-:W1:Y:S01]  /*0c20*/  S2R R2, SR_LANEID ;  /* 0x0000000000027919 */ /* 0x00ee620000000000 */
[----:B------:R-:W-:Y:S02]  /*0c30*/  R2UR UR5, R9 ;  /* 0x00000000090572ca */ /* 0x000fe400000e0000 */
[----:B------:R-:W-:Y:S01]  /*0c40*/  R2UR UR4, R252 ;  /* 0x00000000fc0472ca */ /* 0x000fe200000e0000 */
[----:B-1----:R-:W-:-:S05]  /*0c50*/  IMAD.SHL.U32 R6, R2, 0x4, RZ ;  /* 0x0000000402067824 */ /* 0x002fca00078e00ff */
[----:B------:R-:W1:Y:S05]  /*0c60*/  LDS R7, [R6+UR48] ;  /* 0x0000003006077984 */ /* 0x000e6a0008000800 */
[----:B------:R-:W-:-:S05]  /*0c70*/  IADD3 R2, P1, R6, UR5, RZ ;  /* 0x0000000506027c10 */ /* 0x000fca000ff3e0ff */
[----:B------:R-:W-:Y:S01]  /*0c80*/  IMAD.X R3, RZ, RZ, UR4, P1 ;  /* 0x00000004ff037e24 */ /* 0x000fe200088e06ff */
[----:B------:R-:W-:Y:S05]  /*0c90*/  WARPSYNC.ALL ;  /* 0x0000000000007948 */ /* 0x000fea0003800000 */
[----:B------:R-:W-:Y:S02]  /*0ca0*/  R2UR UR5, R252 ;  /* 0x00000000fc0572ca */ /* 0x000fe400000e0000 */
[----:B------:R-:W-:Y:S01]  /*0cb0*/  R2UR UR4, R9 ;  /* 0x00000000090472ca */ /* 0x000fe200000e0000 */
[----:B-1----:R1:W5:Y:S01]  /*0cc0*/  ATOMG.E.EXCH.STRONG.GPU PT, RZ, [R2], R7 ;  /* 0x0000000702ff73a8 */ /* 0x00236200041ee100 */
[----:B------:R-:W-:-:S11]  /*0cd0*/  DEPBAR {5,4,3,2,1,0} ;  /* 0x0000003f0000791a */ /* 0x000fd60000000000 */
[----:B------:R1:W-:Y:S01]  /*0ce0*/  UTMACCTL.IV [UR4] ;  /* 0x00000000040079b9 */ /* 0x0003e20008000000 */
[----:B------:R-:W-:Y:S01]  /*0cf0*/  NOP ;  /* 0x0000000000007918 */ /* 0x000fe20000000000 */
.L_x_28:
[----:B------:R-:W-:Y:S05]  /*0d00*/  @P0 BRA `(.L_x_29) ;  /* 0x00000000000c0947 */ /* 0x000fea0003800000 */
[----:B------:R0:W-:Y:S01]  /*0d10*/  UTMACMDFLUSH ;  /* 0x00000000000079b7 */ /* 0x0001e20000000000 */
[----:B------:R-:W-:Y:S05]  /*0d20*/  @P0 BRA `(.L_x_29) ;  /* 0x0000000000040947 */ /* 0x000fea0003800000 */
[----:B------:R-:W-:-:S04]  /*0d30*/  DEPBAR.LE SB0, 0x0 ;  /* 0x000080000000791a */ /* 0x000fc80000000000 */
.L_x_29:
[----:B------:R-:W-:Y:S05]  /*0d40*/  WARPSYNC.ALL ;  /* 0x0000000000007948 */ /* 0x000fea0003800000 */
[----:B-----5:R-:W-:Y:S06]  /*0d50*/  BAR.SYNC.DEFER_BLOCKING 0x0 ;  /* 0x0000000000007b1d */ /* 0x020fec0000010000 */
[----:B------:R-:W-:Y:S02]  /*0d60*/  BSSY B3, `(.L_x_30) ;  /* 0x000000b000037945 */ /* 0x000fe40003800000 */
[----:B------:R-:W-:Y:S06]  /*0d70*/  BAR.SYNC.DEFER_BLOCKING 0x0 ;  /* 0x0000000000007b1d */ /* 0x000fec0000010000 */
[----:B------:R1:W-:Y:S01]  /*0d80*/  @!P0 STS [R12], RZ ;  /* 0x000000ff0c008388 */ /* 0x0003e20000000800 */
[----:B------:R-:W-:Y:S01]  /*0d90*/  NOP ;  /* 0x0000000000007918 */ /* 0x000fe20000000000 */
[----:B------:R-:W-:Y:S05]  /*0da0*/  @P2 BRA `(.L_x_31) ;  /* 0x0000000000182947 */ /* 0x000fea0003800000 */
[----:B-123--:R-:W1:Y:S01]  /*0db0*/  LDS R2, [UR48+0x8] ;  /* 0x00000830ff027984 */ /* 0x00ee620008000800 */
[----:B------:R-:W2:Y:S01]  /*0dc0*/  LDC.64 R6, c[0x0][0x220] ;  /* 0x00008800ff067b82 */ /* 0x000ea20000000a00 */
[----:B------:R-:W-:Y:S02]  /*0dd0*/  IMAD.MOV.U32 R3, RZ, RZ, 0x70 ;  /* 0x00000070ff037424 */ /* 0x000fe400078e00ff */
[----:B--2---:R2:W-:Y:S03]  /*0de0*/  STS.64 [UR48], R6 ;  /* 0x00000006ff007988 */ /* 0x0045e60008000a30 */
[----:B-1----:R-:W-:-:S05]  /*0df0*/  LOP3.LUT R2, R2, 0x10, R3, 0xd8, !PT ;  /* 0x0000001002027812 */ /* 0x002fca00078ed803 */
[----:B------:R2:W-:Y:S02]  /*0e00*/  STS [UR48+0x8], R2 ;  /* 0x00000802ff007988 */ /* 0x0005e40008000830 */
.L_x_31:
[----:B-1----:R-:W-:Y:S05]  /*0e10*/  BSYNC B3 ;  /* 0x0000000000037941 */ /* 0x002fea0003800000 */
.L_x_30:
[----:B------:R-:W-:Y:S04]  /*0e20*/  BSSY B4, `(.L_x_32) ;  /* 0x0000011000047945 */ /* 0x000fe80003800000 */
[----:B------:R-:W-:Y:S04]  /*0e30*/  BSSY B3, `(.L_x_33) ;  /* 0x000000e000037945 */ /* 0x000fe80003800000 */
[----:B------:R-:W-:Y:S05]  /*0e40*/  @P2 BRA `(.L_x_34) ;  /* 0x0000000000242947 */ /* 0x000fea0003800000 */
[----:B--23--:R-:W1:Y:S01]  /*0e50*/  LDS R2, [UR48+0x34] ;  /* 0x00003430ff027984 */ /* 0x00ce620008000800 */
[----:B------:R-:W-:-:S05]  /*0e60*/  IMAD.MOV.U32 R3, RZ, RZ, 0x3f000000 ;  /* 0x3f000000ff037424 */ /* 0x000fca00078e00ff */
[----:B-1----:R-:W-:-:S05]  /*0e70*/  LOP3.LUT R2, R2, 0xff000000, R3, 0xb8, !PT ;  /* 0xff00000002027812 */ /* 0x002fca00078eb803 */
[----:B------:R1:W-:Y:S01]  /*0e80*/  STS [UR48+0x34], R2 ;  /* 0x00003402ff007988 */ /* 0x0003e20008000830 */
[----:B------:R-:W-:Y:S05]  /*0e90*/  @P2 BRA `(.L_x_35) ;  /* 0x00000000001c2947 */ /* 0x000fea0003800000 */
[----:B-1----:R-:W1:Y:S01]  /*0ea0*/  LDS R2, [UR48+0x38] ;  /* 0x00003830ff027984 */ /* 0x002e620008000800 */
[----:B------:R-:W-:-:S05]  /*0eb0*/  IMAD.MOV.U32 R3, RZ, RZ, 0xff ;  /* 0x000000ffff037424 */ /* 0x000fca00078e00ff */
[----:B-1----:R-:W-:-:S05]  /*0ec0*/  LOP3.LUT R2, R2, 0xff, R3, 0xb8, !PT ;  /* 0x000000ff02027812 */ /* 0x002fca00078eb803 */
[----:B------:R1:W-:Y:S02]  /*0ed0*/  STS [UR48+0x38], R2 ;  /* 0x00003802ff007988 */ /* 0x0003e40008000830 */
.L_x_34:
[----:B------:R-:W-:Y:S05]  /*0ee0*/  @P2 BREAK B3 ;  /* 0x0000000000032942 */ /* 0x000fea0003800000 */
[----:B------:R-:W-:Y:S05]  /*0ef0*/  @P2 BRA `(.L_x_36) ;  /* 0x00000000000c2947 */ /* 0x000fea0003800000 */
[----:B------:R1:W-:Y:S02]  /*0f00*/  STS [UR48+0x20], R5 ;  /* 0x00002005ff007988 */ /* 0x0003e40008000830 */
.L_x_35:
[----:B------:R-:W-:Y:S05]  /*0f10*/  BSYNC B3 ;  /* 0x0000000000037941 */ /* 0x000fea0003800000 */
.L_x_33:
[----:B------:R1:W-:Y:S02]  /*0f20*/  @!P2 STS [UR48+0x24], R4 ;  /* 0x00002404ff00a988 */ /* 0x0003e40008000830 */
.L_x_36:
[----:B------:R-:W-:Y:S05]  /*0f30*/  BSYNC B4 ;  /* 0x0000000000047941 */ /* 0x000fea0003800000 */
.L_x_32:
[----:B------:R-:W-:Y:S05]  /*0f40*/  WARPSYNC.ALL ;  /* 0x0000000000007948 */ /* 0x000fea0003800000 */
[----:B------:R-:W-:Y:S04]  /*0f50*/  BSSY B4, `(.L_x_37) ;  /* 0x000000e000047945 */ /* 0x000fe80003800000 */
[----:B------:R-:W-:Y:S05]  /*0f60*/  @P2 BRA `(.L_x_38) ;  /* 0x0000000000302947 */ /* 0x000fea0003800000 */
[----:B------:R-:W5:Y:S01]  /*0f70*/  LDS R3, [UR48+0x34] ;  /* 0x00003430ff037984 */ /* 0x000f620008000800 */
[----:B-1----:R-:W1:Y:S03]  /*0f80*/  LDC.64 R4, c[0x0][0x248] ;  /* 0x00009200ff047b82 */ /* 0x002e660000000a00 */
[----:B--23--:R-:W2:Y:S01]  /*0f90*/  LDS R2, [UR48+0x1c] ;  /* 0x00001c30ff027984 */ /* 0x00cea20008000800 */
[C---:B-1----:R-:W-:Y:S01]  /*0fa0*/  SHF.L.U64.HI R5, R4.reuse, 0x1, R5 ;  /* 0x0000000104057819 */ /* 0x042fe20000010205 */
[----:B------:R-:W-:-:S03]  /*0fb0*/  IMAD.SHL.U32 R4, R4, 0x2, RZ ;  /* 0x0000000204047824 */ /* 0x000fc600078e00ff */
[--C-:B------:R-:W-:Y:S02]  /*0fc0*/  SHF.R.U32.HI R7, RZ, 0x4, R5.reuse ;  /* 0x00000004ff077819 */ /* 0x100fe40000011605 */
[----:B------:R-:W-:-:S05]  /*0fd0*/  SHF.R.U64 R4, R4, 0x4, R5 ;  /* 0x0000000404047819 */ /* 0x000fca0000001205 */
[----:B------:R1:W-:Y:S01]  /*0fe0*/  STS [UR48+0xc], R4 ;  /* 0x00000c04ff007988 */ /* 0x0003e20008000830 */
[----:B-----5:R-:W-:Y:S02]  /*0ff0*/  LOP3.LUT R3, R3, 0x7, RZ, 0xb8, !PT ;  /* 0x0000000703037812 */ /* 0x020fe400078eb8ff */
[----:B--2---:R-:W-:-:S03]  /*1000*/  LOP3.LUT R2, R2, 0xf, R7, 0xb8, !PT ;  /* 0x0000000f02027812 */ /* 0x004fc600078eb807 */
[----:B------:R1:W-:Y:S04]  /*1010*/  STS [UR48+0x34], R3 ;  /* 0x00003403ff007988 */ /* 0x0003e80008000830 */
[----:B------:R1:W-:Y:S02]  /*1020*/  STS [UR48+0x1c], R2 ;  /* 0x00001c02ff007988 */ /* 0x0003e40008000830 */
.L_x_38:
[----:B------:R-:W-:Y:S05]  /*1030*/  BSYNC B4 ;  /* 0x0000000000047941 */ /* 0x000fea0003800000 */
.L_x_37:
[----:B------:R-:W-:Y:S04]  /*1040*/  BSSY B4, `(.L_x_39) ;  /* 0x000001a000047945 */ /* 0x000fe80003800000 */
[----:B------:R-:W-:Y:S04]  /*1050*/  BSSY B5, `(.L_x_40) ;  /* 0x0000015000057945 */ /* 0x000fe80003800000 */
[----:B------:R-:W-:Y:S05]  /*1060*/  @P2 BRA `(.L_x_41) ;  /* 0x0000000000202947 */ /* 0x000fea0003800000 */
[----:B-123--:R-:W1:Y:S02]  /*1070*/  LDS R2, [UR48+0x34] ;  /* 0x00003430ff027984 */ /* 0x00ee640008000800 */
[----:B-1----:R-:W-:-:S05]  /*1080*/  LOP3.LUT R2, R2, 0x38, RZ, 0xb8, !PT ;  /* 0x0000003802027812 */ /* 0x002fca00078eb8ff */
[----:B------:R1:W-:Y:S01]  /*1090*/  STS [UR48+0x34], R2 ;  /* 0x00003402ff007988 */ /* 0x0003e20008000830 */
[----:B------:R-:W-:Y:S05]  /*10a0*/  @P2 BRA `(.L_x_42) ;  /* 0x0000000000202947 */ /* 0x000fea0003800000 */
[----:B-1----:R-:W1:Y:S01]  /*10b0*/  LDS R2, [UR48+0x8] ;  /* 0x00000830ff027984 */ /* 0x002e620008000800 */
[----:B------:R-:W-:-:S05]  /*10c0*/  IMAD.MOV.U32 R3, RZ, RZ, 0x780 ;  /* 0x00000780ff037424 */ /* 0x000fca00078e00ff */
[----:B-1----:R-:W-:-:S05]  /*10d0*/  LOP3.LUT R2, R2, 0x300, R3, 0xd8, !PT ;  /* 0x0000030002027812 */ /* 0x002fca00078ed803 */
[----:B------:R1:W-:Y:S02]  /*10e0*/  STS [UR48+0x8], R2 ;  /* 0x00000802ff007988 */ /* 0x0003e40008000830 */
.L_x_41:
[----:B------:R-:W-:Y:S05]  /*10f0*/  @P2 BRA `(.L_x_43) ;  /* 0x0000000000282947 */ /* 0x000fea0003800000 */
[----:B-123--:R-:W1:Y:S02]  /*1100*/  LDS R2, [UR48+0x8] ;  /* 0x00000830ff027984 */ /* 0x00ee640008000800 */
[----:B-1----:R-:W-:-:S05]  /*1110*/  LOP3.LUT R2, R2, 0x1800, RZ, 0xb8, !PT ;  /* 0x0000180002027812 */ /* 0x002fca00078eb8ff */
[----:B------:R2:W-:Y:S02]  /*1120*/  STS [UR48+0x8], R2 ;  /* 0x00000802ff007988 */ /* 0x0005e40008000830 */
.L_x_42:
[----:B------:R-:W-:Y:S05]  /*1130*/  @P2 BREAK B5 ;  /* 0x0000000000052942 */ /* 0x000fea0003800000 */
[----:B------:R-:W-:Y:S05]  /*1140*/  @P2 BRA `(.L_x_44) ;  /* 0x0000000000242947 */ /* 0x000fea0003800000 */
[----:B-12---:R-:W1:Y:S01]  /*1150*/  LDS R2, [UR48+0x8] ;  /* 0x00000830ff027984 */ /* 0x006e620008000800 */
[----:B------:R-:W-:-:S05]  /*1160*/  IMAD.MOV.U32 R3, RZ, RZ, 0x6000 ;  /* 0x00006000ff037424 */ /* 0x000fca00078e00ff */
[----:B-1----:R-:W-:-:S04]  /*1170*/  LOP3.LUT R2, R2, 0x6000, R3, 0xd8, !PT ;  /* 0x0000600002027812 */ /* 0x002fc800078ed803 */
[----:B------:R-:W-:-:S05]  /*1180*/  LOP3.LUT R2, R2, 0x400000, RZ, 0xb8, !PT ;  /* 0x0040000002027812 */ /* 0x000fca00078eb8ff */
[----:B------:R1:W-:Y:S02]  /*1190*/  STS [UR48+0x8], R2 ;  /* 0x00000802ff007988 */ /* 0x0003e40008000830 */
.L_x_43:
[----:B------:R-:W-:Y:S05]  /*11a0*/  BSYNC B5 ;  /* 0x0000000000057941 */ /* 0x000fea0003800000 */
.L_x_40:
[----:B-123--:R-:W1:Y:S02]  /*11b0*/  @!P2 LDS R2, [UR48+0x8] ;  /* 0x00000830ff02a984 */ /* 0x00ee640008000800 */
[----:B-1----:R-:W-:-:S05]  /*11c0*/  @!P2 LOP3.LUT R2, R2, 0x8000, RZ, 0xb8, !PT ;  /* 0x000080000202a812 */ /* 0x002fca00078eb8ff */
[----:B------:R3:W-:Y:S02]  /*11d0*/  @!P2 STS [UR48+0x8], R2 ;  /* 0x00000802ff00a988 */ /* 0x0007e40008000830 */
.L_x_44:
[----:B------:R-:W-:Y:S05]  /*11e0*/  BSYNC B4 ;  /* 0x0000000000047941 */ /* 0x000fea0003800000 */
.L_x_39:
[----:B------:R-:W-:Y:S05]  /*11f0*/  WARPSYNC.ALL ;  /* 0x0000000000007948 */ /* 0x000fea0003800000 */
[----:B------:R1:W-:Y:S01]  /*1200*/  STL [R1+0x400], RZ ;  /* 0x000400ff01007387 */ /* 0x0003e20000100800 */
[----:B------:R-:W-:Y:S01]  /*1210*/  UIADD3 UR6, UR6, 0x100, URZ ;  /* 0x0000010006067890 */ /* 0x000fe2000fffe03f */
[----:B------:R-:W-:Y:S02]  /*1220*/  ISETP.GE.AND P1, PT, R13, 0x1, PT ;  /* 0x000000010d00780c */ /* 0x000fe40003f26270 */
[----:B------:R-:W-:Y:S01]  /*1230*/  CS2R R24, SRZ ;  /* 0x0000000000187805 */ /* 0x000fe2000001ff00 */
[----:B------:R1:W-:Y:S01]  /*1240*/  STL [R1+0x404], RZ ;  /* 0x000404ff01007387 */ /* 0x0003e20000100800 */
[----:B------:R-:W-:Y:S01]  /*1250*/  UIADD3 UR4, UP0, UR6, UR8, URZ ;  /* 0x0000000806047290 */ /* 0x000fe2000ff1e03f */
[----:B------:R-:W-:-:S02]  /*1260*/  CS2R R26, SRZ ;  /* 0x00000000001a7805 */ /* 0x000fc4000001ff00 */
[----:B------:R-:W-:Y:S01]  /*1270*/  CS2R R28, SRZ ;  /* 0x00000000001c7805 */ /* 0x000fe2000001ff00 */
[----:B------:R1:W-:Y:S01]  /*1280*/  STL [R1+0x408], RZ ;  /* 0x000408ff01007387 */ /* 0x0003e20000100800 */
[----:B------:R-:W-:Y:S02]  /*1290*/  CS2R R30, SRZ ;  /* 0x00000000001e7805 */ /* 0x000fe4000001ff00 */
[----:B------:R-:W-:Y:S01]  /*12a0*/  CS2R R32, SRZ ;  /* 0x0000000000207805 */ /* 0x000fe2000001ff00 */
[----:B------:R-:W-:Y:S01]  /*12b0*/  IMAD.U32 R5, RZ, RZ, UR4 ;  /* 0x00000004ff057e24 */ /* 0x000fe2000f8e00ff */
[----:B------:R1:W-:Y:S01]  /*12c0*/  STL [R1+0x40c], RZ ;  /* 0x00040cff01007387 */ /* 0x0003e20000100800 */
[----:B------:R-:W-:Y:S01]  /*12d0*/  ULEA.HI.X.SX32 UR4, UR6, UR9, 0x1, UP0 ;  /* 0x0000000906047291 */ /* 0x000fe200080f0e3f */
[----:B------:R-:W-:Y:S02]  /*12e0*/  CS2R R34, SRZ ;  /* 0x0000000000227805 */ /* 0x000fe4000001ff00 */
[----:B------:R-:W-:Y:S01]  /*12f0*/  CS2R R36, SRZ ;  /* 0x0000000000247805 */ /* 0x000fe2000001ff00 */
[----:B------:R1:W-:Y:S01]  /*1300*/  STL [R1+0x410], RZ ;  /* 0x000410ff01007387 */ /* 0x0003e20000100800 */
[----:B------:R-:W-:-:S02]  /*1310*/  CS2R R38, SRZ ;  /* 0x0000000000267805 */ /* 0x000fc4000001ff00 */
[----:B------:R-:W-:Y:S01]  /*1320*/  CS2R R40, SRZ ;  /* 0x0000000000287805 */ /* 0x000fe2000001ff00 */
[----:B------:R-:W-:Y:S01]  /*1330*/  IMAD.U32 R6, RZ, RZ, UR4 ;  /* 0x00000004ff067e24 */ /* 0x000fe2000f8e00ff */
[----:B------:R1:W-:Y:S01]  /*1340*/  STL [R1+0x414], RZ ;  /* 0x000414ff01007387 */ /* 0x0003e20000100800 */
[----:B------:R-:W-:Y:S02]  /*1350*/  CS2R R42, SRZ ;  /* 0x00000000002a7805 */ /* 0x000fe4000001ff00 */
[----:B------:R-:W-:Y:S02]  /*1360*/  CS2R R44, SRZ ;  /* 0x00000000002c7805 */ /* 0x000fe4000001ff00 */
[----:B------:R-:W-:Y:S01]  /*1370*/  CS2R R46, SRZ ;  /* 0x00000000002e7805 */ /* 0x000fe2000001ff00 */
[----:B------:R1:W-:Y:S01]  /*1380*/  STL [R1+0x418], RZ ;  /* 0x000418ff01007387 */ /* 0x0003e20000100800 */
[----:B------:R-:W-:Y:S02]  /*1390*/  CS2R R48, SRZ ;  /* 0x0000000000307805 */ /* 0x000fe4000001ff00 */
[----:B------:R-:W-:-:S02]  /*13a0*/  CS2R R50, SRZ ;  /* 0x0000000000327805 */ /* 0x000fc4000001ff00 */
[----:B------:R-:W-:Y:S01]  /*13b0*/  CS2R R52, SRZ ;  /* 0x0000000000347805 */ /* 0x000fe2000001ff00 */
        /* <DEDUP_REMOVED lines=37> */
[----:B------:R-:W-:-:S03]  /*1610*/  CS2R R108, SRZ ;  /* 0x00000000006c7805 */ /* 0x000fc6000001ff00 */
[----:B------:R1:W-:Y:S04]  /*1620*/  STL [R1+0x444], RZ ;  /* 0x000444ff01007387 */ /* 0x0003e80000100800 */
        /* <DEDUP_REMOVED lines=238> */
[----:B------:R1:W-:Y:S04]  /*2510*/  STL [R1], RZ ;  /* 0x000000ff01007387 */ /* 0x0003e80000100800 */
        /* <DEDUP_REMOVED lines=127> */
[----:B------:R1:W-:Y:S04]  /*2d10*/  STL [R1+0x668], R5 ;  /* 0x0006680501007387 */ /* 0x0003e80000100800 */
[----:B------:R1:W-:Y:S01]  /*2d20*/  STL [R1+0x664], R6 ;  /* 0x0006640601007387 */ /* 0x0003e20000100800 */
[----:B------:R-:W-:Y:S05]  /*2d30*/  @P0 BRA `(.L_x_45) ;  /* 0x0000000000380947 */ /* 0x000fea0003800000 */
[----:B-123--:R-:W1:Y:S01]  /*2d40*/  S2R R2, SR_LANEID ;  /* 0x0000000000027919 */ /* 0x00ee620000000000 */
[----:B------:R-:W-:Y:S02]  /*2d50*/  R2UR UR5, R5 ;  /* 0x00000000050572ca */ /* 0x000fe400000e0000 */
[----:B------:R-:W-:Y:S01]  /*2d60*/  R2UR UR4, R6 ;  /* 0x00000000060472ca */ /* 0x000fe200000e0000 */
[----:B-1----:R-:W-:-:S05]  /*2d70*/  IMAD.SHL.U32 R2, R2, 0x4, RZ ;  /* 0x0000000402027824 */ /* 0x002fca00078e00ff */
[----:B------:R1:W2:Y:S05]  /*2d80*/  LDS R4, [R2+UR48] ;  /* 0x0000003002047984 */ /* 0x0002aa0008000800 */
[----:B-1----:R-:W-:-:S05]  /*2d90*/  IADD3 R2, P3, R2, UR5, RZ ;  /* 0x0000000502027c10 */ /* 0x002fca000ff7e0ff */
[----:B------:R-:W-:Y:S01]  /*2da0*/  IMAD.X R3, RZ, RZ, UR4, P3 ;  /* 0x00000004ff037e24 */ /* 0x000fe200098e06ff */
[----:B------:R-:W-:Y:S05]  /*2db0*/  WARPSYNC.ALL ;  /* 0x0000000000007948 */ /* 0x000fea0003800000 */
[----:B------:R-:W-:Y:S02]  /*2dc0*/  R2UR UR5, R6 ;  /* 0x00000000060572ca */ /* 0x000fe400000e0000 */
[----:B------:R-:W-:Y:S01]  /*2dd0*/  R2UR UR4, R5 ;  /* 0x00000000050472ca */ /* 0x000fe200000e0000 */
[----:B--2---:R1:W5:Y:S01]  /*2de0*/  ATOMG.E.EXCH.STRONG.GPU PT, RZ, [R2], R4 ;  /* 0x0000000402ff73a8 */ /* 0x00436200041ee100 */
[----:B------:R-:W-:-:S11]  /*2df0*/  DEPBAR {5,4,3,2,1,0} ;  /* 0x0000003f0000791a */ /* 0x000fd60000000000 */
[----:B------:R1:W-:Y:S01]  /*2e00*/  UTMACCTL.IV [UR4] ;  /* 0x00000000040079b9 */ /* 0x0003e20008000000 */
[----:B------:R-:W-:Y:S01]  /*2e10*/  NOP ;  /* 0x0000000000007918 */ /* 0x000fe20000000000 */
.L_x_45:
[----:B------:R-:W-:Y:S05]  /*2e20*/  @P0 BRA `(.L_x_46) ;  /* 0x00000000000c0947 */ /* 0x000fea0003800000 */
[----:B------:R0:W-:Y:S01]  /*2e30*/  UTMACMDFLUSH ;  /* 0x00000000000079b7 */ /* 0x0001e20000000000 */
[----:B------:R-:W-:Y:S05]  /*2e40*/  @P0 BRA `(.L_x_46) ;  /* 0x0000000000040947 */ /* 0x000fea0003800000 */
[----:B------:R-:W-:-:S04]  /*2e50*/  DEPBAR.LE SB0, 0x0 ;  /* 0x000080000000791a */ /* 0x000fc80000000000 */
.L_x_46:
[----:B------:R-:W-:Y:S05]  /*2e60*/  WARPSYNC.ALL ;  /* 0x0000000000007948 */ /* 0x000fea0003800000 */
[----:B------:R-:W2:Y:S08]  /*2e70*/  S2UR UR7, SR_CTAID.Y ;  /* 0x00000000000779c3 */ /* 0x000eb00000002600 */
[----:B-----5:R-:W-:Y:S01]  /*2e80*/  BAR.SYNC.DEFER_BLOCKING 0x0 ;  /* 0x0000000000007b1d */ /* 0x020fe20000010000 */
[----:B------:R-:W-:-:S02]  /*2e90*/  CS2R R110, SRZ ;  /* 0x00000000006e7805 */ /* 0x000fc4000001ff00 */
[----:B------:R-:W-:Y:S02]  /*2ea0*/  CS2R R112, SRZ ;  /* 0x0000000000707805 */ /* 0x000fe4000001ff00 */
[----:B------:R-:W-:Y:S02]  /*2eb0*/  CS2R R114, SRZ ;  /* 0x0000000000727805 */ /* 0x000fe4000001ff00 */
[----:B------:R-:W-:Y:S02]  /*2ec0*/  CS2R R116, SRZ ;  /* 0x0000000000747805 */ /* 0x000fe4000001ff00 */
[----:B------:R-:W-:Y:S01]  /*2ed0*/  CS2R R118, SRZ ;  /* 0x0000000000767805 */ /* 0x000fe2000001ff00 */
[----:B------:R-:W-:Y:S01]  /*2ee0*/  VOTEU.ALL UP0, P2 ;  /* 0x00000000003f7886 */ /* 0x000fe20001000000 */
[----:B------:R-:W3:Y:S01]  /*2ef0*/  S2UR UR6, SR_CTAID.X ;  /* 0x00000000000679c3 */ /* 0x000ee20000002500 */
[----:B-1----:R-:W-:Y:S01]  /*2f00*/  UMOV UR4, 0x1 ;  /* 0x0000000100047882 */ /* 0x002fe20000000000 */
[----:B------:R-:W-:-:S02]  /*2f10*/  CS2R R120, SRZ ;  /* 0x0000000000787805 */ /* 0x000fc4000001ff00 */
[----:B------:R-:W-:Y:S01]  /*2f20*/  CS2R R122, SRZ ;  /* 0x00000000007a7805 */ /* 0x000fe2000001ff00 */
[----:B------:R-:W-:-:S04]  /*2f30*/  @!UP0 UIADD3 UR4, -UR4, 0x100000, URZ ;  /* 0x0010000004048890 */ /* 0x000fc8000fffe13f */
[----:B------:R-:W-:Y:S02]  /*2f40*/  @!UP0 USHF.L.U32 UR5, UR4, 0xb, URZ ;  /* 0x0000000b04058899 */ /* 0x000fe4000800063f */
[----:B------:R-:W-:Y:S01]  /*2f50*/  @!UP0 USHF.L.U32 UR4, UR4, 0x1, URZ ;  /* 0x0000000104048899 */ /* 0x000fe2000800063f */
[----:B------:R-:W-:Y:S01]  /*2f60*/  CS2R R124, SRZ ;  /* 0x00000000007c7805 */ /* 0x000fe2000001ff00 */
[----:B------:R-:W-:Y:S01]  /*2f70*/  VOTEU.ALL UP0, P2 ;  /* 0x00000000003f7886 */ /* 0x000fe20001000000 */
[----:B------:R-:W-:Y:S02]  /*2f80*/  CS2R R126, SRZ ;  /* 0x00000000007e7805 */ /* 0x000fe4000001ff00 */
[----:B------:R-:W-:Y:S02]  /*2f90*/  CS2R R128, SRZ ;  /* 0x0000000000807805 */ /* 0x000fe4000001ff00 */
[----:B------:R-:W-:Y:S02]  /*2fa0*/  CS2R R130, SRZ ;  /* 0x0000000000827805 */ /* 0x000fe4000001ff00 */
[----:B------:R-:W-:-:S02]  /*2fb0*/  CS2R R132, SRZ ;  /* 0x0000000000847805 */ /* 0x000fc4000001ff00 */
[----:B------:R-:W-:Y:S02]  /*2fc0*/  CS2R R134, SRZ ;  /* 0x0000000000867805 */ /* 0x000fe4000001ff00 */
[----:B------:R-:W-:Y:S02]  /*2fd0*/  CS2R R136, SRZ ;  /* 0x0000000000887805 */ /* 0x000fe4000001ff00 */
[----:B------:R-:W-:Y:S02]  /*2fe0*/  CS2R R138, SRZ ;  /* 0x00000000008a7805 */ /* 0x000fe4000001ff00 */
[----:B------:R-:W-:Y:S02]  /*2ff0*/  CS2R R140, SRZ ;  /* 0x00000000008c7805 */ /* 0x000fe4000001ff00 */
[----:B------:R-:W-:Y:S01]  /*3000*/  CS2R R142, SRZ ;  /* 0x00000000008e7805 */ /* 0x000fe2000001ff00 */
[----:B--2---:R-:W-:Y:S01]  /*3010*/  USHF.L.U32 UR55, UR7, 0x8, URZ ;  /* 0x0000000807377899 */ /* 0x004fe2000800063f */
[----:B------:R-:W1:Y:S02]  /*3020*/  FENCE.VIEW.ASYNC.S ;  /* 0x00000000000073c6 */ /* 0x000e640000000000 */
[----:B-1----:R1:W2:Y:S01]  /*3030*/  @!UP0 SYNCS.EXCH.64 URZ, [UR48+0x10000], UR4 ;  /* 0x01000004303f85b2 */ /* 0x0022a20008000100 */
[----:B------:R-:W-:-:S02]  /*3040*/  CS2R R144, SRZ ;  /* 0x0000000000907805 */ /* 0x000fc4000001ff00 */
[----:B------:R-:W-:Y:S02]  /*3050*/  CS2R R146, SRZ ;  /* 0x0000000000927805 */ /* 0x000fe4000001ff00 */
[----:B------:R-:W-:Y:S02]  /*3060*/  CS2R R148, SRZ ;  /* 0x0000000000947805 */ /* 0x000fe4000001ff00 */
[----:B------:R-:W-:Y:S01]  /*3070*/  CS2R R150, SRZ ;  /* 0x0000000000967805 */ /* 0x000fe2000001ff00 */
[----:B---3--:R-:W-:Y:S01]  /*3080*/  USHF.L.U32 UR51, UR6, 0x8, URZ ;  /* 0x0000000806337899 */ /* 0x008fe2000800063f */
[----:B------:R-:W-:Y:S11]  /*3090*/  @!P1 BRA `(.L_x_47) ;  /* 0x0000004800089947 */ /* 0x000ff60003800000 */
[----:B------:R3:W-:Y:S01]  /*30a0*/  STL [R1+0x400], RZ ;  /* 0x000400ff01007387 */ /* 0x0007e20000100800 */
[----:B------:R-:W-:Y:S01]  /*30b0*/  USHF.R.U32.HI UR56, URZ, 0x4, UR48 ;  /* 0x000000043f387899 */ /* 0x000fe20008011630 */
[----:B------:R-:W-:Y:S01]  /*30c0*/  CS2R R24, SRZ ;  /* 0x0000000000187805 */ /* 0x000fe2000001ff00 */
[----:B------:R-:W-:Y:S01]  /*30d0*/  UIADD3 UR6, UR48, 0x8000, URZ ;  /* 0x0000800030067890 */ /* 0x000fe2000fffe03f */
[----:B------:R3:W-:Y:S01]  /*30e0*/  STL [R1+0x404], RZ ;  /* 0x000404ff01007387 */ /* 0x0007e20000100800 */
[----:B------:R-:W-:Y:S01]  /*30f0*/  USGXT.U32 UR56, UR56, 0xe ;  /* 0x0000000e3838789a */ /* 0x000fe20008000000 */
[----:B------:R-:W-:Y:S01]  /*3100*/  CS2R R26, SRZ ;  /* 0x00000000001a7805 */ /* 0x000fe2000001ff00 */
[----:B------:R-:W-:Y:S01]  /*3110*/  USHF.R.U32.HI UR6, URZ, 0x4, UR6 ;  /* 0x000000043f067899 */ /* 0x000fe20008011606 */
[----:B------:R3:W-:Y:S01]  /*3120*/  STL [R1+0x408], RZ ;  /* 0x000408ff01007387 */ /* 0x0007e20000100800 */
[----:B------:R-:W-:Y:S01]  /*3130*/  UIADD3 UR12, UP0, UR56, 0x2, URZ ;  /* 0x00000002380c7890 */ /* 0x000fe2000ff1e03f */
[----:B------:R-:W-:Y:S01]  /*3140*/  CS2R R28, SRZ ;  /* 0x00000000001c7805 */ /* 0x000fe2000001ff00 */
[----:B------:R-:W-:Y:S01]  /*3150*/  USGXT.U32 UR58, UR6, 0xe ;  /* 0x0000000e063a789a */ /* 0x000fe20008000000 */
[----:B------:R3:W-:Y:S01]  /*3160*/  STL [R1+0x40c], RZ ;  /* 0x00040cff01007387 */ /* 0x0007e20000100800 */
[----:B-1----:R-:W-:Y:S01]  /*3170*/  UMOV UR4, URZ ;  /* 0x0000003f00047c82 */ /* 0x002fe20008000000 */
[----:B------:R-:W-:Y:S01]  /*3180*/  UMOV UR5, URZ ;  /* 0x0000003f00057c82 */ /* 0x000fe20008000000 */
[----:B------:R-:W-:Y:S01]  /*3190*/  UIADD3.X UR13, UR4, 0x40000040, URZ, UP0, !UPT ;  /* 0x40000040040d7890 */ /* 0x000fe200087fe43f */
[----:B------:R3:W-:Y:S01]  /*31a0*/  STL [R1+0x410], RZ ;  /* 0x000410ff01007387 */ /* 0x0007e20000100800 */
[----:B------:R-:W-:Y:S01]  /*31b0*/  UIADD3 UR14, UP0, UR58, 0x2, URZ ;  /* 0x000000023a0e7890 */ /* 0x000fe2000ff1e03f */
[----:B------:R-:W-:-:S02]  /*31c0*/  CS2R R30, SRZ ;  /* 0x00000000001e7805 */ /* 0x000fc4000001ff00 */
[----:B------:R-:W-:Y:S01]  /*31d0*/  CS2R R32, SRZ ;  /* 0x0000000000207805 */ /* 0x000fe2000001ff00 */
[----:B------:R3:W-:Y:S01]  /*31e0*/  STL [R1+0x414], RZ ;  /* 0x000414ff01007387 */ /* 0x0007e20000100800 */
[----:B------:R-:W-:Y:S01]  /*31f0*/  UIADD3.X UR15, UR5, 0x40000040, URZ, UP0, !UPT ;  /* 0x40000040050f7890 */ /* 0x000fe200087fe43f */
[----:B------:R-:W-:Y:S02]  /*3200*/  CS2R R34, SRZ ;  /* 0x0000000000227805 */ /* 0x000fe4000001ff00 */
[----:B------:R-:W-:Y:S01]  /*3210*/  CS2R R36, SRZ ;  /* 0x0000000000247805 */ /* 0x000fe2000001ff00 */
[----:B------:R3:W-:Y:S01]  /*3220*/  STL [R1+0x418], RZ ;  /* 0x000418ff01007387 */ /* 0x0007e20000100800 */
[----:B------:R-:W-:Y:S02]  /*3230*/  CS2R R38, SRZ ;  /* 0x0000000000267805 */ /* 0x000fe4000001ff00 */
[----:B------:R-:W-:Y:S02]  /*3240*/  CS2R R40, SRZ ;  /* 0x0000000000287805 */ /* 0x000fe4000001ff00 */
[----:B------:R-:W-:Y:S01]  /*3250*/  CS2R R42, SRZ ;  /* 0x00000000002a7805 */ /* 0x000fe2000001ff00 */
[----:B------:R3:W-:Y:S01]  /*3260*/  STL [R1+0x41c], RZ ;  /* 0x00041cff01007387 */ /* 0x0007e20000100800 */
[----:B------:R-:W-:-:S02]  /*3270*/  CS2R R44, SRZ ;  /* 0x00000000002c7805 */ /* 0x000fc4000001ff00 */
        /* <DEDUP_REMOVED lines=71> */
[----:B------:R-:W-:-:S02]  /*36f0*/  UIADD3.64 UR10, UR12, 0x1fe, URZ ;  /* 0x000001fe0c0a7897 */ /* 0x000fc4000fffe03f */
[----:B------:R-:W-:Y:S01]  /*3700*/  UIADD3.64 UR6, UR12, 0x200, URZ ;  /* 0x000002000c067897 */ /* 0x000fe2000fffe03f */
[----:B------:R3:W-:Y:S01]  /*3710*/  STL [R1+0x468], RZ ;  /* 0x000468ff01007387 */ /* 0x0007e20000100800 */
[----:B------:R-:W-:Y:S02]  /*3720*/  UIADD3.64 UR10, UR12, 0x202, URZ ;  /* 0x000002020c0a7897 */ /* 0x000fe4000fffe03f */
[----:B------:R-:W-:Y:S01]  /*3730*/  UIADD3.64 UR6, UR12, 0x204, URZ ;  /* 0x000002040c067897 */ /* 0x000fe2000fffe03f */
[----:B------:R3:W-:Y:S01]  /*3740*/  STL [R1+0x46c], RZ ;  /* 0x00046cff01007387 */ /* 0x0007e20000100800 */
[----:B------:R-:W-:Y:S02]  /*3750*/  UIADD3.64 UR8, UR12, 0x2, URZ ;  /* 0x000000020c087897 */ /* 0x000fe4000fffe03f */
[----:B------:R-:W-:Y:S01]  /*3760*/  UIADD3.64 UR4, UR12, 0x4, URZ ;  /* 0x000000040c047897 */ /* 0x000fe2000fffe03f */
        /* <DEDUP_REMOVED lines=16> */
[----:B------:R-:W-:Y:S01]  /*3870*/  UMOV UR50, URZ ;  /* 0x0000003f00327c82 */ /* 0x000fe20008000000 */
[----:B------:R-:W-:Y:S02]  /*3880*/  UMOV UR59, 0x40000040 ;  /* 0x40000040003b7882 */ /* 0x000fe40000000000 */
        /* <DEDUP_REMOVED lines=349> */
[----:B------:R3:W-:Y:S02]  /*4e60*/  STL [R1+0x1fc], RZ ;  /* 0x0001fcff01007387 */ /* 0x0007e40000100800 */
.L_x_49:
[----:B------:R-:W5:Y:S01]  /*4e70*/  LDL R2, [R1+0x660] ;  /* 0x0006600001027983 */ /* 0x000f620000100800 */
[----:B--2---:R-:W-:Y:S01]  /*4e80*/  BAR.SYNC.DEFER_BLOCKING 0x0 ;  /* 0x0000000000007b1d */ /* 0x004fe20000010000 */
[----:B------:R-:W-:Y:S02]  /*4e90*/  ELECT P0, URZ, PT ;  /* 0x00000000003f782f */ /* 0x000fe40003800000 */
[----:B------:R-:W-:Y:S02]  /*4ea0*/  R2UR UR23, R252 ;  /* 0x00000000fc1772ca */ /* 0x000fe400000e0000 */
[----:B------:R-:W-:Y:S02]  /*4eb0*/  ELECT P1, URZ, PT ;  /* 0x00000000003f782f */ /* 0x000fe40003820000 */
[C---:B------:R-:W-:Y:S01]  /*4ec0*/  ISETP.LT.U32.AND P0, PT, R8.reuse, 0x20, P0 ;  /* 0x000000200800780c */ /* 0x040fe20000701070 */
[----:B------:R-:W-:Y:S01]  /*4ed0*/  UMOV UR54, UR50 ;  /* 0x0000003200367c82 */ /* 0x000fe20008000000 */
[----:B------:R-:W-:-:S11]  /*4ee0*/  ISETP.LT.U32.AND P1, PT, R8, 0x20, P1 ;  /* 0x000000200800780c */ /* 0x000fd60000f21070 */
[----:B------:R-:W-:Y:S01]  /*4ef0*/  VOTEU.ANY UP0, P0 ;  /* 0x00000000003f7886 */ /* 0x000fe20000000100 */
[----:B------:R-:W-:Y:S01]  /*4f00*/  VOTEU.ANY UP2, P0 ;  /* 0x00000000003f7886 */ /* 0x000fe20000040100 */
[----:B------:R-:W-:Y:S01]  /*4f10*/  VOTEU.ANY UP1, P1 ;  /* 0x00000000003f7886 */ /* 0x000fe20000820100 */
[----:B------:R-:W-:Y:S02]  /*4f20*/  VOTEU.ANY UP3, P1 ;  /* 0x00000000003f7886 */ /* 0x000fe40000860100 */
[----:B------:R-:W-:Y:S01]  /*4f30*/  @UP0 UIADD3 UR49, UR48, 0x10000, URZ ;  /* 0x0001000030310890 */ /* 0x000fe2000fffe03f */
[----:B------:R-:W-:Y:S01]  /*4f40*/  @UP0 UMOV UR18, UR61 ;  /* 0x0000003d00120c82 */ /* 0x000fe20008000000 */
[----:B------:R-:W-:Y:S01]  /*4f50*/  @UP0 UMOV UR19, UR60 ;  /* 0x0000003c00130c82 */ /* 0x000fe20008000000 */
[----:B------:R-:W-:Y:S02]  /*4f60*/  @UP1 UIADD3 UR52, UR48, 0x8000, URZ ;  /* 0x0000800030341890 */ /* 0x000fe4000fffe03f */
[----:B------:R-:W-:Y:S01]  /*4f70*/  @UP1 UIADD3 UR53, UR48, 0x10000, URZ ;  /* 0x0001000030351890 */ /* 0x000fe2000fffe03f */
[----:B-----5:R-:W-:Y:S01]  /*4f80*/  R2UR UR22, R2 ;  /* 0x00000000021672ca */ /* 0x020fe200000e0000 */
[----:B------:R-:W-:-:S04]  /*4f90*/  @!P2 IMAD.MOV.U32 R2, RZ, RZ, 0x10000 ;  /* 0x00010000ff02a424 */ /* 0x000fc800078e00ff */
[----:B------:R1:W-:Y:S01]  /*4fa0*/  @!P2 SYNCS.ARRIVE.TRANS64 RZ, [UR48+0x10000], R2 ;  /* 0x01000002ffffa9a7 */ /* 0x0003e20008000030 */
[----:B------:R2:W-:Y:S06]  /*4fb0*/  MEMBAR.ALL.CTA ;  /* 0x0000000000007992 */ /* 0x0005ec0000008000 */
[----:B--2---:R-:W2:Y:S01]  /*4fc0*/  FENCE.VIEW.ASYNC.S ;  /* 0x00000000000073c6 */ /* 0x004ea20000000000 */
[----:B-1----:R-:W-:Y:S01]  /*4fd0*/  SHF.L.U32 R2, R0, 0x1f, RZ ;  /* 0x0000001f00027819 */ /* 0x002fe200000006ff */
[----:B--2---:R-:W-:Y:S06]  /*4fe0*/  BAR.SYNC.DEFER_BLOCKING 0x0 ;  /* 0x0000000000007b1d */ /* 0x004fec0000010000 */
[----:B------:R1:W-:Y:S02]  /*4ff0*/  @UP2 UTMALDG.2D [UR48], [UR18] ;  /* 0x00000030120025b4 */ /* 0x0003e40008008000 */
[----:B-1----:R-:W-:Y:S01]  /*5000*/  @UP1 UMOV UR18, UR22 ;  /* 0x0000001600121c82 */ /* 0x002fe20008000000 */
[----:B------:R-:W-:Y:S01]  /*5010*/  @UP1 UMOV UR19, UR23 ;  /* 0x0000001700131c82 */ /* 0x000fe20008000000 */
[----:B------:R-:W-:Y:S06]  /*5020*/  BAR.SYNC.DEFER_BLOCKING 0x0 ;  /* 0x0000000000007b1d */ /* 0x000fec0000010000 */
[----:B------:R1:W-:Y:S02]  /*5030*/  @UP3 UTMALDG.2D [UR52], [UR18] ;  /* 0x00000034120035b4 */ /* 0x0003e40008008000 */
[----:B------:R-:W-:Y:S06]  /*5040*/  BAR.SYNC.DEFER_BLOCKING 0x0 ;  /* 0x0000000000007b1d */ /* 0x000fec0000010000 */
[----:B------:R-:W2:Y:S02]  /*5050*/  SYNCS.PHASECHK.TRANS64.TRYWAIT P0, [UR48+0x10000], R2 ;  /* 0x01000002ff0075a7 */ /* 0x000ea40008000170 */
[----:B-12---:R-:W-:Y:S05]  /*5060*/  @!P0 BRA `(.L_x_48) ;  /* 0x0000006800dc8947 */ /* 0x006fea0003800000 */
.L_x_50:
[----:B------:R-:W-:Y:S04]  /*5070*/  STL.64 [R1+0x6d8], R150 ;  /* 0x0006d89601007387 */ /* 0x000fe80000100a00 */
        /* <DEDUP_REMOVED lines=12> */
[----:B------:R1:W-:Y:S04]  /*5140*/  STL.64 [R1+0x670], R124 ;  /* 0x0006707c01007387 */ /* 0x0003e80000100a00 */
[----:B-1----:R-:W2:Y:S04]  /*5150*/  LDL.LU.64 R124, [R1+0x400] ;  /* 0x00040000017c7983 */ /* 0x002ea80000300a00 */
[----:B------:R-:W2:Y:S04]  /*5160*/  LDL.LU.64 R126, [R1+0x408] ;  /* 0x00040800017e7983 */ /* 0x000ea80000300a00 */
        /* <DEDUP_REMOVED lines=61> */
[----:B------:R-:W2:Y:S01]  /*5540*/  LDL.LU.64 R250, [R1+0x5f8] ;  /* 0x0005f80001fa7983 */ /* 0x000ea20000300a00 */
[----:B------:R-:W-:Y:S01]  /*5550*/  UMOV UR57, 0x40000040 ;  /* 0x4000004000397882 */ /* 0x000fe20000000000 */
[----:B------:R-:W-:Y:S01]  /*5560*/  MOV R3, UR48 ;  /* 0x0000003000037c02 */ /* 0x000fe20008000f00 */
[----:B------:R-:W-:Y:S01]  /*5570*/  UIADD3.64 UR48, UR12, 0x1fe, URZ ;  /* 0x000001fe0c307897 */ /* 0x000fe2000fffe03f */
[----:B------:R-:W-:-:S02]  /*5580*/  MOV R5, UR51 ;  /* 0x0000003300057c02 */ /* 0x000fc40008000f00 */
[----:B------:R-:W-:Y:S02]  /*5590*/  MOV R4, UR50 ;  /* 0x0000003200047c02 */ /* 0x000fe40008000f00 */
[----:B------:R-:W-:Y:S02]  /*55a0*/  MOV R7, UR45 ;  /* 0x0000002d00077c02 */ /* 0x000fe40008000f00 */
[----:B------:R-:W-:Y:S02]  /*55b0*/  MOV R6, UR44 ;  /* 0x0000002c00067c02 */ /* 0x000fe40008000f00 */
[----:B------:R-:W-:Y:S01]  /*55c0*/  MOV R2, UR55 ;  /* 0x0000003700027c02 */ /* 0x000fe20008000f00 */
[----:B--2---:R-:W-:-:S06]  /*55d0*/  WARPGROUP.ARRIVE ;  /* 0x00000000000079c5 */ /* 0x004fcc0000000000 */
[----:B------:R-:W-:Y:S03]  /*55e0*/  HGMMA.64x256x16.F32 R124, gdesc[UR56], R124, gsb0 ;  /* 0x03e00000387c79f0 */ /* 0x000fe6000800087c */
[----:B------:R-:W-:Y:S02]  /*55f0*/  WARPGROUP.DEPBAR.LE gsb0, 0x0 ;  /* 0x00008000000079c5 */ /* 0x000fe40000010000 */
[----:B------:R-:W-:-:S15]  /*5600*/  WARPGROUP.ARRIVE ;  /* 0x00000000000079c5 */ /* 0x000fde0000000000 */
[----:B------:R-:W-:-:S08]  /*5610*/  NOP ;  /* 0x0000000000007918 */ /* 0x000fd00000000000 */
        /* <DEDUP_REMOVED lines=10> */
[----:B------:R1:W-:Y:S04]  /*56c0*/  STL.64 [R1+0x400], R124 ;  /* 0x0004007c01007387 */ /* 0x0003e80000100a00 */
        /* <DEDUP_REMOVED lines=63> */
[----:B-1----:R-:W4:Y:S04]  /*5ac0*/  LDL.LU.64 R124, [R1] ;  /* 0x00000000017c7983 */ /* 0x002f280000300a00 */
[----:B--2---:R-:W2:Y:S04]  /*5ad0*/  LDL.LU.64 R126, [R1+0x8] ;  /* 0x00000800017e7983 */ /* 0x004ea80000300a00 */
[----:B-----5:R-:W5:Y:S04]  /*5ae0*/  LDL.LU.64 R128, [R1+0x10] ;  /* 0x0000100001807983 */ /* 0x020f680000300a00 */
[----:B---3--:R-:W3:Y:S04]  /*5af0*/  LDL.LU.64 R130, [R1+0x18] ;  /* 0x0000180001827983 */ /* 0x008ee80000300a00 */
[----:B----4-:R-:W4:Y:S04]  /*5b00*/  LDL.LU.64 R132, [R1+0x20] ;  /* 0x0000200001847983 */ /* 0x010f280000300a00 */
[----:B------:R-:W2:Y:S04]  /*5b10*/  LDL.LU.64 R134, [R1+0x28] ;  /* 0x0000280001867983 */ /* 0x000ea80000300a00 */
[----:B------:R-:W5:Y:S04]  /*5b20*/  LDL.LU.64 R136, [R1+0x30] ;  /* 0x0000300001887983 */ /* 0x000f680000300a00 */
[----:B------:R-:W3:Y:S04]  /*5b30*/  LDL.LU.64 R138, [R1+0x38] ;  /* 0x00003800018a7983 */ /* 0x000ee80000300a00 */
[----:B------:R-:W4:Y:S04]  /*5b40*/  LDL.LU.64 R140, [R1+0x40] ;  /* 0x00004000018c7983 */ /* 0x000f280000300a00 */
[----:B------:R-:W2:Y:S04]  /*5b50*/  LDL.LU.64 R142, [R1+0x48] ;  /* 0x00004800018e7983 */ /* 0x000ea80000300a00 */
[----:B------:R-:W5:Y:S04]  /*5b60*/  LDL.LU.64 R144, [R1+0x50] ;  /* 0x0000500001907983 */ /* 0x000f680000300a00 */
[----:B------:R-:W3:Y:S04]  /*5b70*/  LDL.LU.64 R146, [R1+0x58] ;  /* 0x0000580001927983 */ /* 0x000ee80000300a00 */
[----:B------:R-:W4:Y:S04]  /*5b80*/  LDL.LU.64 R148, [R1+0x60] ;  /* 0x0000600001947983 */ /* 0x000f280000300a00 */
[----:B------:R-:W2:Y:S04]  /*5b90*/  LDL.LU.64 R150, [R1+0x68] ;  /* 0x0000680001967983 */ /* 0x000ea80000300a00 */
[----:B--2---:R-:W-:Y:S04]  /*5ba0*/  STL.64 [R1+0x8d8], R150 ;  /* 0x0008d89601007387 */ /* 0x004fe80000100a00 */
[----:B----4-:R-:W-:Y:S04]  /*5bb0*/  STL.64 [R1+0x8d0], R148 ;  /* 0x0008d09401007387 */ /* 0x010fe80000100a00 */
[----:B---3--:R-:W-:Y:S04]  /*5bc0*/  STL.64 [R1+0x8c8], R146 ;  /* 0x0008c89201007387 */ /* 0x008fe80000100a00 */
[----:B-----5:R-:W-:Y:S04]  /*5bd0*/  STL.64 [R1+0x8c0], R144 ;  /* 0x0008c09001007387 */ /* 0x020fe80000100a00 */
        /* <DEDUP_REMOVED lines=124> */
[----:B------:R-:W-:Y:S01]  /*63a0*/  UMOV UR50, UR58 ;  /* 0x0000003a00327c82 */ /* 0x000fe20008000000 */
[----:B------:R-:W-:Y:S01]  /*63b0*/  UMOV UR51, UR59 ;  /* 0x0000003b00337c82 */ /* 0x000fe20008000000 */
[----:B------:R-:W-:Y:S01]  /*63c0*/  UIADD3.64 UR44, UR12, 0x200, URZ ;  /* 0x000002000c2c7897 */ /* 0x000fe2000fffe03f */
[----:B------:R-:W3:Y:S01]  /*63d0*/  LDL.LU.64 R152, [R1+0x70] ;  /* 0x0000700001987983 */ /* 0x000ee20000300a00 */
[----:B------:R-:W-:Y:S01]  /*63e0*/  UMOV UR46, UR14 ;  /* 0x0000000e002e7c82 */ /* 0x000fe20008000000 */
[----:B------:R-:W-:Y:S01]  /*63f0*/  UMOV UR47, UR15 ;  /* 0x0000000f002f7c82 */ /* 0x000fe20008000000 */
[----:B------:R-:W-:Y:S01]  /*6400*/  UIADD3.64 UR52, UR12, 0x204, URZ ;  /* 0x000002040c347897 */ /* 0x000fe2000fffe03f */
[----:B------:R-:W3:Y:S01]  /*6410*/  LDL.LU.64 R154, [R1+0x78] ;  /* 0x00007800019a7983 */ /* 0x000ee20000300a00 */
[----:B------:R-:W-:Y:S01]  /*6420*/  UMOV UR54, UR6 ;  /* 0x0000000600367c82 */ /* 0x000fe20008000000 */
[----:B------:R-:W-:-:S02]  /*6430*/  UMOV UR55, UR7 ;  /* 0x0000000700377c82 */ /* 0x000fc40008000000 */
[----:B------:R-:W3:Y:S04]  /*6440*/  LDL.LU.64 R156, [R1+0x80] ;  /* 0x00008000019c7983 */ /* 0x000ee80000300a00 */
        /* <DEDUP_REMOVED lines=46> */
[----:B------:R-:W3:Y:S01]  /*6730*/  LDL.LU.64 R250, [R1+0x1f8] ;  /* 0x0001f80001fa7983 */ /* 0x000ee20000300a00 */
[----:B--2---:R-:W-:-:S06]  /*6740*/  WARPGROUP.ARRIVE ;  /* 0x00000000000079c5 */ /* 0x004fcc0000000000 */
[----:B------:R-:W-:Y:S01]  /*6750*/  HGMMA.64x256x16.F32 R24, gdesc[UR48], R24, gsb0 ;  /* 0x03e00000301879f0 */ /* 0x000fe20008000818 */
[----:B------:R-:W-:Y:S01]  /*6760*/  UIADD3.64 UR48, UR12, 0x202, URZ ;  /* 0x000002020c307897 */ /* 0x000fe2000fffe03f */
[----:B------:R-:W-:Y:S01]  /*6770*/  UMOV UR50, UR10 ;  /* 0x0000000a00327c82 */ /* 0x000fe20008000000 */
[----:B------:R-:W-:Y:S01]  /*6780*/  UMOV UR51, UR11 ;  /* 0x0000000b00337c82 */ /* 0x000fe20008000000 */
[----:B------:R-:W-:Y:S02]  /*6790*/  WARPGROUP.DEPBAR.LE gsb0, 0x0 ;  /* 0x00008000000079c5 */ /* 0x000fe40000010000 */
[----:B------:R-:W-:-:S15]  /*67a0*/  WARPGROUP.ARRIVE ;  /* 0x00000000000079c5 */ /* 0x000fde0000000000 */
[----:B------:R-:W-:-:S07]  /*67b0*/  NOP ;  /* 0x0000000000007918 */ /* 0x000fce0000000000 */
[----:B------:R-:W-:Y:S01]  /*67c0*/  HGMMA.64x256x16.F32 R24, gdesc[UR44], R24, gsb0 ;  /* 0x03e000002c1879f0 */ /* 0x000fe20008000818 */
[----:B------:R-:W-:Y:S01]  /*67d0*/  UMOV UR18, UR58 ;  /* 0x0000003a00127c82 */ /* 0x000fe20008000000 */
        /* <DEDUP_REMOVED lines=13> */
[----:B------:R-:W-:-:S02]  /*68b0*/  R2UR UR45, R7 ;  /* 0x00000000072d72ca */ /* 0x000fc400000e0000 */
[----:B------:R-:W-:Y:S01]  /*68c0*/  R2UR UR44, R6 ;  /* 0x00000000062c72ca */ /* 0x000fe200000e0000 */
[----:B------:R-:W-:Y:S02]  /*68d0*/  WARPGROUP.DEPBAR.LE gsb0, 0x0 ;  /* 0x00008000000079c5 */ /* 0x000fe40000010000 */
[----:B------:R-:W-:-:S08]  /*68e0*/  WARPGROUP.ARRIVE ;  /* 0x00000000000079c5 */ /* 0x000fd00000000000 */
[----:B------:R-:W-:Y:S01]  /*68f0*/  HGMMA.64x256x16.F32 R24, gdesc[UR48], R24, gsb0 ;  /* 0x03e00000301879f0 */ /* 0x000fe20008000818 */
[----:B------:R-:W-:Y:S01]  /*6900*/  UMOV UR46, UR6 ;  /* 0x00000006002e7c82 */ /* 0x000fe20008000000 */
[----:B------:R-:W-:Y:S01]  /*6910*/  UMOV UR47, UR7 ;  /* 0x00000007002f7c82 */ /* 0x000fe20008000000 */
[----:B------:R-:W-:Y:S02]  /*6920*/  R2UR UR50, R4 ;  /* 0x00000000043272ca */ /* 0x000fe400000e0000 */
[----:B------:R-:W-:Y:S02]  /*6930*/  R2UR UR51, R5 ;  /* 0x00000000053372ca */ /* 0x000fe400000e0000 */
[----:B------:R-:W-:Y:S01]  /*6940*/  R2UR UR48, R3 ;  /* 0x00000000033072ca */ /* 0x000fe200000e0000 */
[----:B------:R-:W-:Y:S02]  /*6950*/  WARPGROUP.DEPBAR.LE gsb0, 0x0 ;  /* 0x00008000000079c5 */ /* 0x000fe40000010000 */
[----:B------:R-:W-:-:S15]  /*6960*/  WARPGROUP.ARRIVE ;  /* 0x00000000000079c5 */ /* 0x000fde0000000000 */
[----:B------:R-:W-:-:S03]  /*6970*/  NOP ;  /* 0x0000000000007918 */ /* 0x000fc60000000000 */
[----:B------:R-:W-:Y:S03]  /*6980*/  HGMMA.64x256x16.F32 R24, gdesc[UR52], R24, gsb0 ;  /* 0x03e00000341879f0 */ /* 0x000fe60008000818 */
[----:B------:R-:W-:Y:S02]  /*6990*/  WARPGROUP.DEPBAR.LE gsb0, 0x0 ;  /* 0x00008000000079c5 */ /* 0x000fe40000010000 */
        /* <DEDUP_REMOVED lines=64> */
[----:B-1----:R-:W3:Y:S04]  /*6da0*/  LDL.LU.64 R150, [R1+0x8d8] ;  /* 0x0008d80001967983 */ /* 0x002ee80000300a00 */
        /* <DEDUP_REMOVED lines=63> */
[----:B------:R-:W-:-:S02]  /*71a0*/  R2UR UR55, R2 ;  /* 0x00000000023772ca */ /* 0x000fc400000e0000 */
[----:B------:R-:W1:Y:S01]  /*71b0*/  LDC R2, c[0x0][0x230] ;  /* 0x00008c00ff027b82 */ /* 0x000e620000000800 */
[----:B---3--:R-:W-:-:S06]  /*71c0*/  WARPGROUP.ARRIVE ;  /* 0x00000000000079c5 */ /* 0x008fcc0000000000 */
        /* <DEDUP_REMOVED lines=14> */
[----:B------:R-:W-:Y:S04]  /*72b0*/  STL.64 [R1], R124 ;  /* 0x0000007c01007387 */ /* 0x000fe80000100a00 */
        /* <DEDUP_REMOVED lines=63> */
[----:B---3--:R-:W2:Y:S04]  /*76b0*/  LDL.LU.64 R150, [R1+0x6d8] ;  /* 0x0006d80001967983 */ /* 0x008ea80000300a00 */
        /* <DEDUP_REMOVED lines=13> */
[----:B------:R-:W-:Y:S01]  /*7790*/  UIADD3 UR50, UR50, 0x40, URZ ;  /* 0x0000004032327890 */ /* 0x000fe2000fffe03f */
[----:B------:R-:W-:-:S05]  /*77a0*/  LOP3.LUT R0, R0, 0x1, RZ, 0x3c, !PT ;  /* 0x0000000100007812 */ /* 0x000fca00078e3cff */
[----:B-1----:R-:W-:Y:S01]  /*77b0*/  ISETP.LE.AND P0, PT, R2, UR50, PT ;  /* 0x0000003202007c0c */ /* 0x002fe2000bf03270 */
        /* <DEDUP_REMOVED lines=15> */
[----:B----4-:R-:W-:Y:S05]  /*78b0*/  @!P0 BRA `(.L_x_49) ;  /* 0xffffffd4006c8947 */ /* 0x010fea000383ffff */
.L_x_47:
[----:B------:R-:W3:Y:S04]  /*78c0*/  LDL.LU R19, [R1+0x440] ;  /* 0x0004400001137983 */ /* 0x000ee80000300800 */
[----:B------:R-:W5:Y:S04]  /*78d0*/  LDL.LU R18, [R1+0x454] ;  /* 0x0004540001127983 */ /* 0x000f680000300800 */
[----:B------:R-:W2:Y:S04]  /*78e0*/  LDL.LU R17, [R1+0x450] ;  /* 0x0004500001117983 */ /* 0x000ea80000300800 */
[----:B------:R-:W3:Y:S04]  /*78f0*/  LDL.LU R16, [R1+0x464] ;  /* 0x0004640001107983 */ /* 0x000ee80000300800 */
        /* <DEDUP_REMOVED lines=10> */
[----:B----4-:R-:W4:Y:S04]  /*79a0*/  LDL.LU R9, [R1+0x4d8] ;  /* 0x0004d80001097983 */ /* 0x010f280000300800 */
[----:B------:R-:W4:Y:S04]  /*79b0*/  LDL.LU R7, [R1+0x4f4] ;  /* 0x0004f40001077983 */ /* 0x000f280000300800 */
[----:B------:R-:W4:Y:S04]  /*79c0*/  LDL.LU R6, [R1+0x4f0] ;  /* 0x0004f00001067983 */ /* 0x000f280000300800 */
[----:B------:R-:W4:Y:S04]  /*79d0*/  LDL.LU R20, [R1+0x444] ;  /* 0x0004440001147983 */ /* 0x000f280000300800 */
[----:B------:R-:W2:Y:S04]  /*79e0*/  LDL.LU R8, [R1+0x664] ;  /* 0x0006640001087983 */ /* 0x000ea80000300800 */
[----:B------:R-:W1:Y:S04]  /*79f0*/  LDL.LU R0, [R1+0x668] ;  /* 0x0006680001007983 */ /* 0x000e680000300800 */
[----:B------:R-:W-:Y:S04]  /*7a00*/  STL [R1+0x810], R49 ;  /* 0x0008103101007387 */ /* 0x000fe80000100800 */
        /* <DEDUP_REMOVED lines=72> */
[----:B------:R-:W-:Y:S01]  /*7e90*/  STL [R1+0x6ec], R122 ;  /* 0x0006ec7a01007387 */ /* 0x000fe20000100800 */
[----:B-----5:R-:W-:Y:S01]  /*7ea0*/  IMAD.MOV.U32 R178, RZ, RZ, R18 ;  /* 0x000000ffffb27224 */ /* 0x020fe200078e0012 */
[----:B--2---:R-:W-:-:S02]  /*7eb0*/  R2UR UR6, R8 ;  /* 0x00000000080672ca */ /* 0x004fc400000e0000 */
[----:B------:R-:W-:Y:S01]  /*7ec0*/  STL [R1+0x6e8], R123 ;  /* 0x0006e87b01007387 */ /* 0x000fe20000100800 */
[----:B------:R-:W-:Y:S01]  /*7ed0*/  IMAD.MOV.U32 R177, RZ, RZ, R17 ;  /* 0x000000ffffb17224 */ /* 0x000fe200078e0011 */
[----:B-1----:R-:W-:Y:S02]  /*7ee0*/  R2UR UR5, R0 ;  /* 0x00000000000572ca */ /* 0x002fe400000e0000 */
        /* <DEDUP_REMOVED lines=27> */
[----:B------:R1:W-:Y:S04]  /*80a0*/  STL [R1+0x678], R151 ;  /* 0x0006789701007387 */ /* 0x0003e80000100800 */
[----:B------:R-:W-:Y:S04]  /*80b0*/  STL [R1+0x66c], R252 ;  /* 0x00066cfc01007387 */ /* 0x000fe80000100800 */
[----:B------:R-:W2:Y:S04]  /*80c0*/  LDL.LU R198, [R1+0x404] ;  /* 0x0004040001c67983 */ /* 0x000ea80000300800 */
[----:B------:R-:W2:Y:S04]  /*80d0*/  LDL.LU R197, [R1+0x400] ;  /* 0x0004000001c57983 */ /* 0x000ea80000300800 */
[----:B------:R-:W5:Y:S04]  /*80e0*/  LDL.LU R196, [R1+0x40c] ;  /* 0x00040c0001c47983 */ /* 0x000f680000300800 */
[----:B------:R-:W5:Y:S04]  /*80f0*/  LDL.LU R195, [R1+0x408] ;  /* 0x0004080001c37983 */ /* 0x000f680000300800 */
[----:B------:R-:W2:Y:S04]  /*8100*/  LDL.LU R194, [R1+0x414] ;  /* 0x0004140001c27983 */ /* 0x000ea80000300800 */
[----:B------:R-:W2:Y:S04]  /*8110*/  LDL.LU R193, [R1+0x410] ;  /* 0x0004100001c17983 */ /* 0x000ea80000300800 */
[----:B------:R-:W1:Y:S04]  /*8120*/  LDL.LU R192, [R1+0x41c] ;  /* 0x00041c0001c07983 */ /* 0x000e680000300800 */
[----:B------:R-:W1:Y:S04]  /*8130*/  LDL.LU R191, [R1+0x418] ;  /* 0x0004180001bf7983 */ /* 0x000e680000300800 */
[----:B------:R-:W5:Y:S04]  /*8140*/  LDL.LU R190, [R1+0x424] ;  /* 0x0004240001be7983 */ /* 0x000f680000300800 */
[----:B------:R-:W5:Y:S04]  /*8150*/  LDL.LU R189, [R1+0x420] ;  /* 0x0004200001bd7983 */ /* 0x000f680000300800 */
[----:B------:R-:W2:Y:S04]  /*8160*/  LDL.LU R188, [R1+0x42c] ;  /* 0x00042c0001bc7983 */ /* 0x000ea80000300800 */
[----:B------:R-:W2:Y:S04]  /*8170*/  LDL.LU R187, [R1+0x428] ;  /* 0x0004280001bb7983 */ /* 0x000ea80000300800 */
[----:B------:R-:W2:Y:S04]  /*8180*/  LDL.LU R186, [R1+0x434] ;  /* 0x0004340001ba7983 */ /* 0x000ea80000300800 */
[----:B------:R-:W2:Y:S04]  /*8190*/  LDL.LU R185, [R1+0x430] ;  /* 0x0004300001b97983 */ /* 0x000ea80000300800 */
[----:B------:R-:W2:Y:S04]  /*81a0*/  LDL.LU R184, [R1+0x43c] ;  /* 0x00043c0001b87983 */ /* 0x000ea80000300800 */
[----:B------:R-:W2:Y:S01]  /*81b0*/  LDL.LU R183, [R1+0x438] ;  /* 0x0004380001b77983 */ /* 0x000ea20000300800 */
[----:B---3--:R-:W-:-:S02]  /*81c0*/  IMAD.MOV.U32 R170, RZ, RZ, R14 ;  /* 0x000000ffffaa7224 */ /* 0x008fc400078e000e */
[----:B----4-:R-:W-:Y:S01]  /*81d0*/  IMAD.MOV.U32 R182, RZ, RZ, R20 ;  /* 0x000000ffffb67224 */ /* 0x010fe200078e0014 */
[----:B------:R-:W3:Y:S01]  /*81e0*/  LDL.LU R180, [R1+0x44c] ;  /* 0x00044c0001b47983 */ /* 0x000ee20000300800 */
[----:B------:R-:W-:-:S03]  /*81f0*/  IMAD.MOV.U32 R181, RZ, RZ, R19 ;  /* 0x000000ffffb57224 */ /* 0x000fc600078e0013 */
[----:B------:R-:W3:Y:S04]  /*8200*/  LDL.LU R179, [R1+0x448] ;  /* 0x0004480001b37983 */ /* 0x000ee80000300800 */
[----:B------:R-:W4:Y:S04]  /*8210*/  LDL.LU R176, [R1+0x45c] ;  /* 0x00045c0001b07983 */ /* 0x000f280000300800 */
[----:B------:R-:W4:Y:S04]  /*8220*/  LDL.LU R175, [R1+0x458] ;  /* 0x0004580001af7983 */ /* 0x000f280000300800 */
[----:B------:R-:W2:Y:S04]  /*8230*/  LDL.LU R172, [R1+0x46c] ;  /* 0x00046c0001ac7983 */ /* 0x000ea80000300800 */
        /* <DEDUP_REMOVED lines=20> */
[----:B------:R-:W2:Y:S01]  /*8380*/  LDL.LU R21, [R1+0x4c0] ;  /* 0x0004c00001157983 */ /* 0x000ea20000300800 */
[----:B------:R-:W-:-:S03]  /*8390*/  IMAD.MOV.U32 R169, RZ, RZ, R13 ;  /* 0x000000ffffa97224 */ /* 0x000fc600078e000d */
[----:B------:R-:W2:Y:S01]  /*83a0*/  LDL.LU R18, [R1+0x4d4] ;  /* 0x0004d40001127983 */ /* 0x000ea20000300800 */
[----:B------:R-:W-:-:S03]  /*83b0*/  IMAD.MOV.U32 R20, RZ, RZ, R12 ;  /* 0x000000ffff147224 */ /* 0x000fc600078e000c */
[----:B------:R-:W2:Y:S01]  /*83c0*/  LDL.LU R17, [R1+0x4d0] ;  /* 0x0004d00001117983 */ /* 0x000ea20000300800 */
[----:B------:R-:W-:-:S03]  /*83d0*/  IMAD.MOV.U32 R19, RZ, RZ, R11 ;  /* 0x000000ffff137224 */ /* 0x000fc600078e000b */
[----:B------:R-:W2:Y:S04]  /*83e0*/  LDL.LU R14, [R1+0x4e4] ;  /* 0x0004e400010e7983 */ /* 0x000ea80000300800 */
[----:B------:R-:W2:Y:S04]  /*83f0*/  LDL.LU R13, [R1+0x4e0] ;  /* 0x0004e000010d7983 */ /* 0x000ea80000300800 */
[----:B------:R-:W2:Y:S01]  /*8400*/  LDL.LU R12, [R1+0x4ec] ;  /* 0x0004ec00010c7983 */ /* 0x000ea20000300800 */
[----:B------:R-:W-:-:S03]  /*8410*/  IMAD.MOV.U32 R174, RZ, RZ, R16 ;  /* 0x000000ffffae7224 */ /* 0x000fc600078e0010 */
[----:B------:R-:W2:Y:S01]  /*8420*/  LDL.LU R11, [R1+0x4e8] ;  /* 0x0004e800010b7983 */ /* 0x000ea20000300800 */
[----:B------:R-:W-:Y:S02]  /*8430*/  IMAD.MOV.U32 R173, RZ, RZ, R15 ;  /* 0x000000ffffad7224 */ /* 0x000fe400078e000f */
[----:B------:R-:W-:Y:S01]  /*8440*/  IMAD.MOV.U32 R16, RZ, RZ, R10 ;  /* 0x000000ffff107224 */ /* 0x000fe200078e000a */
[----:B------:R-:W-:Y:S01]  /*8450*/  F2FP.F16.F32.PACK_AB R24, R25, R24 ;  /* 0x000000181918723e */ /* 0x000fe200000000ff */
[----:B------:R-:W-:Y:S01]  /*8460*/  IMAD.MOV.U32 R15, RZ, RZ, R9 ;  /* 0x000000ffff0f7224 */ /* 0x000fe200078e0009 */
[----:B------:R-:W-:Y:S01]  /*8470*/  F2FP.F16.F32.PACK_AB R32, R33, R32 ;  /* 0x000000202120723e */ /* 0x000fe200000000ff */
[----:B------:R-:W-:Y:S01]  /*8480*/  IMAD.MOV.U32 R10, RZ, RZ, R7 ;  /* 0x000000ffff0a7224 */ /* 0x000fe200078e0007 */
[----:B------:R-:W-:Y:S01]  /*8490*/  F2FP.F16.F32.PACK_AB R40, R41, R40 ;  /* 0x000000282928723e */ /* 0x000fe200000000ff */
[----:B------:R-:W-:Y:S01]  /*84a0*/  IMAD.MOV.U32 R9, RZ, RZ, R6 ;  /* 0x000000ffff097224 */ /* 0x000fe200078e0006 */
[----:B------:R-:W2:Y:S04]  /*84b0*/  LDL.LU R7, [R1+0x4fc] ;  /* 0x0004fc0001077983 */ /* 0x000ea80000300800 */
[----:B------:R-:W2:Y:S01]  /*84c0*/  LDL.LU R6, [R1+0x4f8] ;  /* 0x0004f80001067983 */ /* 0x000ea20000300800 */
[----:B------:R-:W-:-:S02]  /*84d0*/  F2FP.F16.F32.PACK_AB R0, R182, R181 ;  /* 0x000000b5b600723e */ /* 0x000fc400000000ff */
[----:B------:R-:W-:Y:S01]  /*84e0*/  F2FP.F16.F32.PACK_AB R8, R178, R177 ;  /* 0x000000b1b208723e */ /* 0x000fe200000000ff */
[----:B------:R-:W-:Y:S06]  /*84f0*/  BAR.SYNC.DEFER_BLOCKING 0x0 ;  /* 0x0000000000007b1d */ /* 0x000fec0000010000 */
[----:B------:R4:W-:Y:S01]  /*8500*/  STL [R1+0x630], R0 ;  /* 0x0006300001007387 */ /* 0x0009e20000100800 */
[----:B------:R-:W-:Y:S02]  /*8510*/  IMAD.MOV.U32 R178, RZ, RZ, R5 ;  /* 0x000000ffffb27224 */ /* 0x000fe400078e0005 */
[----:B------:R-:W-:Y:S01]  /*8520*/  IMAD.MOV.U32 R177, RZ, RZ, R4 ;  /* 0x000000ffffb17224 */ /* 0x000fe200078e0004 */
[----:B-1----:R-:W-:Y:S01]  /*8530*/  F2FP.F16.F32.PACK_AB R151, R192, R191 ;  /* 0x000000bfc097723e */ /* 0x002fe200000000ff */
[----:B------:R-:W1:Y:S01]  /*8540*/  @!P2 SYNCS.CCTL.IV [UR48+0x10000] ;  /* 0x01000000ff00a9b1 */ /* 0x000e620008000030 */
[----:B-----5:R-:W-:-:S02]  /*8550*/  F2FP.F16.F32.PACK_AB R128, R190, R189 ;  /* 0x000000bdbe80723e */ /* 0x020fc400000000ff */
[----:B---3--:R-:W-:-:S05]  /*8560*/  F2FP.F16.F32.PACK_AB R49, R180, R179 ;  /* 0x000000b3b431723e */ /* 0x008fca00000000ff */
[----:B------:R3:W-:Y:S01]  /*8570*/  STL [R1+0x634], R49 ;  /* 0x0006343101007387 */ /* 0x0007e20000100800 */
[----:B----4-:R-:W-:-:S03]  /*8580*/  F2FP.F16.F32.PACK_AB R0, R176, R175 ;  /* 0x000000afb000723e */ /* 0x010fc600000000ff */
[----:B------:R2:W-:Y:S04]  /*8590*/  STL [R1+0x638], R8 ;  /* 0x0006380801007387 */ /* 0x0005e80000100800 */
[----:B------:R4:W-:Y:S01]  /*85a0*/  STL [R1+0x63c], R0 ;  /* 0x00063c0001007387 */ /* 0x0009e20000100800 */
[----:B---3--:R-:W-:Y:S02]  /*85b0*/  F2FP.F16.F32.PACK_AB R49, R174, R173 ;  /* 0x000000adae31723e */ /* 0x008fe400000000ff */
[----:B--2---:R-:W-:-:S03]  /*85c0*/  F2FP.F16.F32.PACK_AB R8, R172, R171 ;  /* 0x000000abac08723e */ /* 0x004fc600000000ff */
[----:B------:R-:W-:Y:S01]  /*85d0*/  STL [R1+0x620], R49 ;  /* 0x0006203101007387 */ /* 0x000fe20000100800 */
[----:B----4-:R-:W-:-:S03]  /*85e0*/  F2FP.F16.F32.PACK_AB R0, R170, R169 ;  /* 0x000000a9aa00723e */ /* 0x010fc600000000ff */
[----:B------:R-:W-:Y:S01]  /*85f0*/  STL [R1+0x624], R8 ;  /* 0x0006240801007387 */ /* 0x000fe20000100800 */
[----:B------:R-:W-:-:S03]  /*8600*/  F2FP.F16.F32.PACK_AB R252, R168, R167 ;  /* 0x000000a7a8fc723e */ /* 0x000fc600000000ff */
[----:B------:R2:W-:Y:S04]  /*8610*/  STL [R1+0x628], R0 ;  /* 0x0006280001007387 */ /* 0x0005e80000100800 */
[----:B------:R-:W-:Y:S01]  /*8620*/  STL [R1+0x670], R252 ;  /* 0x000670fc01007387 */ /* 0x000fe20000100800 */
[----:B--2---:R-:W-:Y:S02]  /*8630*/  F2FP.F16.F32.PACK_AB R0, R20, R19 ;  /* 0x000000131400723e */ /* 0x004fe400000000ff */
[----:B------:R-:W-:Y:S02]  /*8640*/  F2FP.F16.F32.PACK_AB R129, R188, R187 ;  /* 0x000000bbbc81723e */ /* 0x000fe400000000ff */
[----:B------:R-:W-:Y:S02]  /*8650*/  F2FP.F16.F32.PACK_AB R130, R186, R185 ;  /* 0x000000b9ba82723e */ /* 0x000fe400000000ff */
[----:B------:R-:W-:-:S02]  /*8660*/  F2FP.F16.F32.PACK_AB R131, R184, R183 ;  /* 0x000000b7b883723e */ /* 0x000fc400000000ff */
[----:B------:R-:W-:Y:S02]  /*8670*/  F2FP.F16.F32.PACK_AB R150, R194, R193 ;  /* 0x000000c1c296723e */ /* 0x000fe400000000ff */
[----:B------:R-:W-:Y:S02]  /*8680*/  F2FP.F16.F32.PACK_AB R144, R166, R165 ;  /* 0x000000a5a690723e */ /* 0x000fe400000000ff */
[----:B------:R-:W-:Y:S02]  /*8690*/  F2FP.F16.F32.PACK_AB R145, R164, R163 ;  /* 0x000000a3a491723e */ /* 0x000fe400000000ff */
[----:B------:R-:W-:-:S05]  /*86a0*/  F2FP.F16.F32.PACK_AB R8, R22, R21 ;  /* 0x000000151608723e */ /* 0x000fca00000000ff */
[----:B------:R2:W-:Y:S01]  /*86b0*/  STL [R1+0x4a0], R8 ;  /* 0x0004a00801007387 */ /* 0x0005e20000100800 */
[----:B------:R-:W-:-:S03]  /*86c0*/  F2FP.F16.F32.PACK_AB R17, R18, R17 ;  /* 0x000000111211723e */ /* 0x000fc600000000ff */
[----:B------:R3:W-:Y:S01]  /*86d0*/  STL [R1+0x4a4], R0 ;  /* 0x0004a40001007387 */ /* 0x0007e20000100800 */
[----:B--2---:R-:W-:-:S03]  /*86e0*/  F2FP.F16.F32.PACK_AB R8, R16, R15 ;  /* 0x0000000f1008723e */ /* 0x004fc600000000ff */
[----:B------:R-:W-:Y:S01]  /*86f0*/  STL [R1+0x4a8], R17 ;  /* 0x0004a81101007387 */ /* 0x000fe20000100800 */
[----:B---3--:R-:W-:-:S03]  /*8700*/  F2FP.F16.F32.PACK_AB R0, R14, R13 ;  /* 0x0000000d0e00723e */ /* 0x008fc600000000ff */
[----:B------:R2:W-:Y:S01]  /*8710*/  STL [R1+0x4ac], R8 ;  /* 0x0004ac0801007387 */ /* 0x0005e20000100800 */
[----:B------:R-:W-:-:S05]  /*8720*/  F2FP.F16.F32.PACK_AB R252, R12, R11 ;  /* 0x0000000b0cfc723e */ /* 0x000fca00000000ff */
[----:B------:R-:W-:Y:S01]  /*8730*/  STL [R1+0x674], R252 ;  /* 0x000674fc01007387 */ /* 0x000fe20000100800 */
[----:B--2---:R-:W-:-:S03]  /*8740*/  F2FP.F16.F32.PACK_AB R8, R10, R9 ;  /* 0x000000090a08723e */ /* 0x004fc600000000ff */
[----:B------:R2:W-:Y:S04]  /*8750*/  STL [R1+0x490], R0 ;  /* 0x0004900001007387 */ /* 0x0005e80000100800 */
[----:B------:R-:W3:Y:S01]  /*8760*/  LDL.LU R192, [R1+0x50c] ;  /* 0x00050c0001c07983 */ /* 0x000ee20000300800 */
[----:B--2---:R-:W-:-:S03]  /*8770*/  F2FP.F16.F32.PACK_AB R0, R7, R6 ;  /* 0x000000060700723e */ /* 0x004fc600000000ff */
[----:B------:R2:W-:Y:S04]  /*8780*/  STL [R1+0x498], R8 ;  /* 0x0004980801007387 */ /* 0x0005e80000100800 */
[----:B------:R-:W3:Y:S04]  /*8790*/  LDL.LU R191, [R1+0x508] ;  /* 0x0005080001bf7983 */ /* 0x000ee80000300800 */
[----:B------:R4:W-:Y:S04]  /*87a0*/  STL [R1+0x49c], R0 ;  /* 0x00049c0001007387 */ /* 0x0009e80000100800 */
[----:B------:R-:W5:Y:S04]  /*87b0*/  LDL.LU R190, [R1+0x514] ;  /* 0x0005140001be7983 */ /* 0x000f680000300800 */
        /* <DEDUP_REMOVED lines=11> */
[----:B------:R-:W4:Y:S04]  /*8870*/  LDL.LU R176, [R1+0x54c] ;  /* 0x00054c0001b07983 */ /* 0x000f280000300800 */
[----:B------:R-:W4:Y:S04]  /*8880*/  LDL.LU R175, [R1+0x548] ;  /* 0x0005480001af7983 */ /* 0x000f280000300800 */
[----:B------:R-:W3:Y:S04]  /*8890*/  LDL.LU R194, [R1+0x504] ;  /* 0x0005040001c27983 */ /* 0x000ee80000300800 */
[----:B------:R-:W3:Y:S04]  /*88a0*/  LDL.LU R193, [R1+0x500] ;  /* 0x0005000001c17983 */ /* 0x000ee80000300800 */
[----:B------:R-:W5:Y:S04]  /*88b0*/  LDL.LU R172, [R1+0x55c] ;  /* 0x00055c0001ac7983 */ /* 0x000f680000300800 */
[----:B------:R-:W5:Y:S04]  /*88c0*/  LDL.LU R171, [R1+0x558] ;  /* 0x0005580001ab7983 */ /* 0x000f680000300800 */
[----:B------:R-:W3:Y:S04]  /*88d0*/  LDL.LU R170, [R1+0x564] ;  /* 0x0005640001aa7983 */ /* 0x000ee80000300800 */
[----:B------:R-:W3:Y:S04]  /*88e0*/  LDL.LU R169, [R1+0x560] ;  /* 0x0005600001a97983 */ /* 0x000ee80000300800 */
[----:B------:R-:W3:Y:S04]  /*88f0*/  LDL.LU R168, [R1+0x56c] ;  /* 0x00056c0001a87983 */ /* 0x000ee80000300800 */
[----:B------:R-:W3:Y:S01]  /*8900*/  LDL.LU R167, [R1+0x568] ;  /* 0x0005680001a77983 */ /* 0x000ee20000300800 */
[----:B------:R-:W-:-:S03]  /*8910*/  F2FP.F16.F32.PACK_AB R146, R162, R161 ;  /* 0x000000a1a292723e */ /* 0x000fc600000000ff */
        /* <DEDUP_REMOVED lines=38> */
[----:B------:R-:W3:Y:S01]  /*8b80*/  LDL.LU R4, [R1+0x5f0] ;  /* 0x0005f00001047983 */ /* 0x000ee20000300800 */
[----:B------:R-:W-:-:S02]  /*8b90*/  IMAD.MOV.U32 R174, RZ, RZ, R3 ;  /* 0x000000ffffae7224 */ /* 0x000fc400078e0003 */
[----:B------:R-:W-:Y:S01]  /*8ba0*/  IMAD.MOV.U32 R173, RZ, RZ, R2 ;  /* 0x000000ffffad7224 */ /* 0x000fe200078e0002 */
[----:B------:R-:W3:Y:S04]  /*8bb0*/  LDL.LU R3, [R1+0x5fc] ;  /* 0x0005fc0001037983 */ /* 0x000ee80000300800 */
[----:B------:R-:W3:Y:S01]  /*8bc0*/  LDL.LU R2, [R1+0x5f8] ;  /* 0x0005f80001027983 */ /* 0x000ee20000300800 */
[----:B--2---:R-:W-:Y:S02]  /*8bd0*/  F2FP.F16.F32.PACK_AB R8, R178, R177 ;  /* 0x000000b1b208723e */ /* 0x004fe400000000ff */
[----:B------:R-:W-:-:S03]  /*8be0*/  F2FP.F16.F32.PACK_AB R49, R174, R173 ;  /* 0x000000adae31723e */ /* 0x000fc600000000ff */
[----:B------:R5:W-:Y:S01]  /*8bf0*/  STL [R1+0x460], R8 ;  /* 0x0004600801007387 */ /* 0x000be20000100800 */
[----:B------:R-:W-:Y:S02]  /*8c00*/  F2FP.F16.F32.PACK_AB R148, R198, R197 ;  /* 0x000000c5c694723e */ /* 0x000fe400000000ff */
[----:B------:R-:W-:Y:S02]  /*8c10*/  F2FP.F16.F32.PACK_AB R149, R196, R195 ;  /* 0x000000c3c495723e */ /* 0x000fe400000000ff */
[----:B----4-:R-:W-:-:S05]  /*8c20*/  F2FP.F16.F32.PACK_AB R0, R176, R175 ;  /* 0x000000afb000723e */ /* 0x010fca00000000ff */
[----:B------:R3:W-:Y:S04]  /*8c30*/  STL [R1+0x464], R0 ;  /* 0x0004640001007387 */ /* 0x0007e80000100800 */
[----:B------:R2:W-:Y:S01]  /*8c40*/  STL [R1+0x468], R49 ;  /* 0x0004683101007387 */ /* 0x0005e20000100800 */
[----:B-----5:R-:W-:Y:S02]  /*8c50*/  F2FP.F16.F32.PACK_AB R8, R172, R171 ;  /* 0x000000abac08723e */ /* 0x020fe400000000ff */
[----:B---3--:R-:W-:-:S03]  /*8c60*/  F2FP.F16.F32.PACK_AB R0, R170, R169 ;  /* 0x000000a9aa00723e */ /* 0x008fc600000000ff */
[----:B------:R3:W-:Y:S04]  /*8c70*/  STL [R1+0x46c], R8 ;  /* 0x00046c0801007387 */ /* 0x0007e80000100800 */
[----:B------:R4:W-:Y:S01]  /*8c80*/  STL [R1+0x450], R0 ;  /* 0x0004500001007387 */ /* 0x0009e20000100800 */
[----:B--2---:R-:W-:Y:S02]  /*8c90*/  F2FP.F16.F32.PACK_AB R49, R168, R167 ;  /* 0x000000a7a831723e */ /* 0x004fe400000000ff */
[----:B---3--:R-:W-:-:S03]  /*8ca0*/  F2FP.F16.F32.PACK_AB R8, R166, R165 ;  /* 0x000000a5a608723e */ /* 0x008fc600000000ff */
[----:B------:R-:W-:Y:S01]  /*8cb0*/  STL [R1+0x454], R49 ;  /* 0x0004543101007387 */ /* 0x000fe20000100800 */
[----:B----4-:R-:W-:-:S03]  /*8cc0*/  F2FP.F16.F32.PACK_AB R0, R164, R163 ;  /* 0x000000a3a400723e */ /* 0x010fc600000000ff */
[----:B------:R-:W-:Y:S04]  /*8cd0*/  STL [R1+0x458], R8 ;  /* 0x0004580801007387 */ /* 0x000fe80000100800 */
[----:B------:R2:W-:Y:S02]  /*8ce0*/  STL [R1+0x45c], R0 ;  /* 0x00045c0001007387 */ /* 0x0005e40000100800 */
[----:B--2---:R-:W-:-:S05]  /*8cf0*/  F2FP.F16.F32.PACK_AB R0, R18, R17 ;  /* 0x000000111200723e */ /* 0x004fca00000000ff */
[----:B------:R2:W-:Y:S01]  /*8d00*/  STL [R1+0x420], R0 ;  /* 0x0004200001007387 */ /* 0x0005e20000100800 */
[----:B------:R-:W-:-:S05]  /*8d10*/  F2FP.F16.F32.PACK_AB R8, R16, R15 ;  /* 0x0000000f1008723e */ /* 0x000fca00000000ff */
[----:B------:R3:W-:Y:S01]  /*8d20*/  STL [R1+0x424], R8 ;  /* 0x0004240801007387 */ /* 0x0007e20000100800 */
[----:B------:R-:W-:Y:S02]  /*8d30*/  F2FP.F16.F32.PACK_AB R13, R14, R13 ;  /* 0x0000000d0e0d723e */ /* 0x000fe400000000ff */
[----:B--2---:R-:W-:-:S03]  /*8d40*/  F2FP.F16.F32.PACK_AB R0, R12, R11 ;  /* 0x0000000b0c00723e */ /* 0x004fc600000000ff */
[----:B------:R-:W-:Y:S04]  /*8d50*/  STL [R1+0x428], R13 ;  /* 0x0004280d01007387 */ /* 0x000fe80000100800 */
[----:B------:R2:W-:Y:S01]  /*8d60*/  STL [R1+0x42c], R0 ;  /* 0x00042c0001007387 */ /* 0x0005e20000100800 */
[----:B---3--:R-:W-:Y:S02]  /*8d70*/  F2FP.F16.F32.PACK_AB R8, R10, R9 ;  /* 0x000000090a08723e */ /* 0x008fe400000000ff */
[----:B------:R-:W-:-:S03]  /*8d80*/  F2FP.F16.F32.PACK_AB R6, R7, R6 ;  /* 0x000000060706723e */ /* 0x000fc600000000ff */
[----:B------:R3:W-:Y:S04]  /*8d90*/  STL [R1+0x410], R8 ;  /* 0x0004100801007387 */ /* 0x0007e80000100800 */
[----:B------:R-:W-:Y:S01]  /*8da0*/  STL [R1+0x414], R6 ;  /* 0x0004140601007387 */ /* 0x000fe20000100800 */
[----:B--2---:R-:W-:-:S03]  /*8db0*/  F2FP.F16.F32.PACK_AB R0, R5, R4 ;  /* 0x000000040500723e */ /* 0x004fc600000000ff */
[----:B------:R-:W2:Y:S04]  /*8dc0*/  LDL.LU R53, [R1+0x204] ;  /* 0x0002040001357983 */ /* 0x000ea80000300800 */
[----:B------:R4:W-:Y:S04]  /*8dd0*/  STL [R1+0x418], R0 ;  /* 0x0004180001007387 */ /* 0x0009e80000100800 */
[----:B------:R-:W2:Y:S04]  /*8de0*/  LDL.LU R52, [R1+0x200] ;  /* 0x0002000001347983 */ /* 0x000ea80000300800 */
[----:B------:R-:W5:Y:S04]  /*8df0*/  LDL.LU R51, [R1+0x20c] ;  /* 0x00020c0001337983 */ /* 0x000f680000300800 */
[----:B------:R-:W5:Y:S04]  /*8e00*/  LDL.LU R50, [R1+0x208] ;  /* 0x0002080001327983 */ /* 0x000f680000300800 */
[----:B------:R-:W2:Y:S04]  /*8e10*/  LDL.LU R49, [R1+0x214] ;  /* 0x0002140001317983 */ /* 0x000ea80000300800 */
[----:B---3--:R-:W2:Y:S04]  /*8e20*/  LDL.LU R8, [R1+0x210] ;  /* 0x0002100001087983 */ /* 0x008ea80000300800 */
[----:B----4-:R-:W3:Y:S04]  /*8e30*/  LDL.LU R0, [R1+0x21c] ;  /* 0x00021c0001007983 */ /* 0x010ee80000300800 */
[----:B------:R-:W3:Y:S04]  /*8e40*/  LDL.LU R251, [R1+0x218] ;  /* 0x0002180001fb7983 */ /* 0x000ee80000300800 */
[----:B------:R-:W4:Y:S04]  /*8e50*/  LDL.LU R250, [R1+0x224] ;  /* 0x0002240001fa7983 */ /* 0x000f280000300800 */
[----:B------:R-:W4:Y:S04]  /*8e60*/  LDL.LU R249, [R1+0x220] ;  /* 0x0002200001f97983 */ /* 0x000f280000300800 */
[----:B------:R-:W5:Y:S04]  /*8e70*/  LDL.LU R248, [R1+0x22c] ;  /* 0x00022c0001f87983 */ /* 0x000f680000300800 */
[----:B------:R-:W5:Y:S04]  /*8e80*/  LDL.LU R247, [R1+0x228] ;  /* 0x0002280001f77983 */ /* 0x000f680000300800 */
[----:B------:R-:W3:Y:S04]  /*8e90*/  LDL.LU R246, [R1+0x234] ;  /* 0x0002340001f67983 */ /* 0x000ee80000300800 */
[----:B------:R-:W3:Y:S04]  /*8ea0*/  LDL.LU R245, [R1+0x230] ;  /* 0x0002300001f57983 */ /* 0x000ee80000300800 */
[----:B------:R-:W3:Y:S04]  /*8eb0*/  LDL.LU R244, [R1+0x23c] ;  /* 0x00023c0001f47983 */ /* 0x000ee80000300800 */
[----:B------:R-:W3:Y:S04]  /*8ec0*/  LDL.LU R243, [R1+0x238] ;  /* 0x0002380001f37983 */ /* 0x000ee80000300800 */
[----:B------:R-:W2:Y:S04]  /*8ed0*/  LDL.LU R242, [R1+0x244] ;  /* 0x0002440001f27983 */ /* 0x000ea80000300800 */
[----:B------:R-:W2:Y:S04]  /*8ee0*/  LDL.LU R241, [R1+0x240] ;  /* 0x0002400001f17983 */ /* 0x000ea80000300800 */
        /* <DEDUP_REMOVED lines=127> */
[----:B----4-:R-:W-:-:S02]  /*96e0*/  F2FP.F16.F32.PACK_AB R112, R250, R249 ;  /* 0x000000f9fa70723e */ /* 0x010fc400000000ff */
[----:B-----5:R-:W-:Y:S02]  /*96f0*/  F2FP.F16.F32.PACK_AB R249, R240, R239 ;  /* 0x000000eff0f9723e */ /* 0x020fe400000000ff */
[----:B--2---:R-:W-:Y:S02]  /*9700*/  F2FP.F16.F32.PACK_AB R240, R234, R233 ;  /* 0x000000e9eaf0723e */ /* 0x004fe400000000ff */
[----:B---3--:R-:W-:Y:S02]  /*9710*/  F2FP.F16.F32.PACK_AB R233, R224, R223 ;  /* 0x000000dfe0e9723e */ /* 0x008fe400000000ff */
[----:B------:R-:W-:Y:S02]  /*9720*/  F2FP.F16.F32.PACK_AB R224, R218, R217 ;  /* 0x000000d9dae0723e */ /* 0x000fe400000000ff */
[----:B------:R-:W-:Y:S02]  /*9730*/  F2FP.F16.F32.PACK_AB R217, R208, R207 ;  /* 0x000000cfd0d9723e */ /* 0x000fe400000000ff */
[----:B------:R-:W-:-:S02]  /*9740*/  F2FP.F16.F32.PACK_AB R113, R248, R247 ;  /* 0x000000f7f871723e */ /* 0x000fc400000000ff */
[----:B------:R-:W-:Y:S02]  /*9750*/  F2FP.F16.F32.PACK_AB R248, R242, R241 ;  /* 0x000000f1f2f8723e */ /* 0x000fe400000000ff */
[----:B------:R-:W-:Y:S02]  /*9760*/  F2FP.F16.F32.PACK_AB R241, R232, R231 ;  /* 0x000000e7e8f1723e */ /* 0x000fe400000000ff */
[----:B------:R-:W-:Y:S02]  /*9770*/  F2FP.F16.F32.PACK_AB R208, R202, R201 ;  /* 0x000000c9cad0723e */ /* 0x000fe400000000ff */
[----:B------:R-:W-:Y:S02]  /*9780*/  F2FP.F16.F32.PACK_AB R232, R226, R225 ;  /* 0x000000e1e2e8723e */ /* 0x000fe400000000ff */
[----:B------:R-:W-:Y:S02]  /*9790*/  F2FP.F16.F32.PACK_AB R225, R216, R215 ;  /* 0x000000d7d8e1723e */ /* 0x000fe400000000ff */
[----:B------:R-:W-:-:S02]  /*97a0*/  F2FP.F16.F32.PACK_AB R134, R49, R8 ;  /* 0x000000083186723e */ /* 0x000fc400000000ff */
[----:B------:R-:W-:Y:S01]  /*97b0*/  F2FP.F16.F32.PACK_AB R216, R210, R209 ;  /* 0x000000d1d2d8723e */ /* 0x000fe200000000ff */
[----:B------:R-:W2:Y:S01]  /*97c0*/  LDL.LU R49, [R1+0x4] ;  /* 0x0000040001317983 */ /* 0x000ea20000300800 */
[----:B------:R-:W-:Y:S02]  /*97d0*/  F2FP.F16.F32.PACK_AB R209, R200, R199 ;  /* 0x000000c7c8d1723e */ /* 0x000fe400000000ff */
[----:B------:R-:W-:Y:S01]  /*97e0*/  F2FP.F16.F32.PACK_AB R133, R51, R50 ;  /* 0x000000323385723e */ /* 0x000fe200000000ff */
[----:B------:R-:W2:Y:S01]  /*97f0*/  LDL.LU R8, [R1] ;  /* 0x0000000001087983 */ /* 0x000ea20000300800 */
[----:B------:R-:W-:-:S03]  /*9800*/  F2FP.F16.F32.PACK_AB R132, R53, R52 ;  /* 0x000000343584723e */ /* 0x000fc600000000ff */
[----:B------:R-:W3:Y:S01]  /*9810*/  LDL.LU R50, [R1+0xc] ;  /* 0x00000c0001327983 */ /* 0x000ee20000300800 */
[----:B------:R-:W-:Y:S02]  /*9820*/  F2FP.F16.F32.PACK_AB R200, R194, R193 ;  /* 0x000000c1c2c8723e */ /* 0x000fe400000000ff */
[----:B------:R-:W-:Y:S02]  /*9830*/  F2FP.F16.F32.PACK_AB R201, R192, R191 ;  /* 0x000000bfc0c9723e */ /* 0x000fe400000000ff */
[----:B------:R-:W-:Y:S02]  /*9840*/  F2FP.F16.F32.PACK_AB R192, R186, R185 ;  /* 0x000000b9bac0723e */ /* 0x000fe400000000ff */
        /* <DEDUP_REMOVED lines=13> */
[----:B------:R-:W3:Y:S04]  /*9920*/  LDL.LU R9, [R1+0x8] ;  /* 0x0000080001097983 */ /* 0x000ee80000300800 */
[----:B------:R-:W4:Y:S04]  /*9930*/  LDL.LU R51, [R1+0x14] ;  /* 0x0000140001337983 */ /* 0x000f280000300800 */
[----:B------:R-:W4:Y:S04]  /*9940*/  LDL.LU R10, [R1+0x10] ;  /* 0x00001000010a7983 */ /* 0x000f280000300800 */
[----:B------:R-:W5:Y:S01]  /*9950*/  LDL.LU R52, [R1+0x1c] ;  /* 0x00001c0001347983 */ /* 0x000f620000300800 */
[----:B------:R-:W-:-:S03]  /*9960*/  F2FP.F16.F32.PACK_AB R19, R5, R4 ;  /* 0x000000040513723e */ /* 0x000fc600000000ff */
[----:B------:R-:W5:Y:S04]  /*9970*/  LDL.LU R11, [R1+0x18] ;  /* 0x00001800010b7983 */ /* 0x000f680000300800 */
[----:B------:R-:W5:Y:S01]  /*9980*/  LDL.LU R53, [R1+0x24] ;  /* 0x0000240001357983 */ /* 0x000f620000300800 */
[----:B------:R-:W-:-:S03]  /*9990*/  F2FP.F16.F32.PACK_AB R18, R7, R6 ;  /* 0x000000060712723e */ /* 0x000fc600000000ff */
[----:B------:R-:W5:Y:S04]  /*99a0*/  LDL.LU R4, [R1+0x20] ;  /* 0x0000200001047983 */ /* 0x000f680000300800 */
[----:B------:R-:W5:Y:S04]  /*99b0*/  LDL.LU R54, [R1+0x2c] ;  /* 0x00002c0001367983 */ /* 0x000f680000300800 */
[----:B------:R-:W5:Y:S04]  /*99c0*/  LDL.LU R5, [R1+0x28] ;  /* 0x0000280001057983 */ /* 0x000f680000300800 */
[----:B------:R-:W5:Y:S04]  /*99d0*/  LDL.LU R55, [R1+0x34] ;  /* 0x0000340001377983 */ /* 0x000f680000300800 */
[----:B------:R-:W5:Y:S01]  /*99e0*/  LDL.LU R6, [R1+0x30] ;  /* 0x0000300001067983 */ /* 0x000f620000300800 */
[----:B------:R-:W-:-:S02]  /*99f0*/  F2FP.F16.F32.PACK_AB R135, R0, R251 ;  /* 0x000000fb0087723e */ /* 0x000fc400000000ff */
[----:B------:R-:W-:Y:S01]  /*9a00*/  F2FP.F16.F32.PACK_AB R251, R236, R235 ;  /* 0x000000ebecfb723e */ /* 0x000fe200000000ff */
[----:B------:R-:W5:Y:S01]  /*9a10*/  LDL.LU R56, [R1+0x3c] ;  /* 0x00003c0001387983 */ /* 0x000f620000300800 */
[----:B------:R-:W-:Y:S02]  /*9a20*/  F2FP.F16.F32.PACK_AB R235, R220, R219 ;  /* 0x000000dbdceb723e */ /* 0x000fe400000000ff */
[----:B------:R-:W-:Y:S01]  /*9a30*/  F2FP.F16.F32.PACK_AB R219, R204, R203 ;  /* 0x000000cbccdb723e */ /* 0x000fe200000000ff */
[----:B------:R-:W5:Y:S01]  /*9a40*/  LDL.LU R7, [R1+0x38] ;  /* 0x0000380001077983 */ /* 0x000f620000300800 */
[----:B------:R-:W-:Y:S02]  /*9a50*/  F2FP.F16.F32.PACK_AB R203, R188, R187 ;  /* 0x000000bbbccb723e */ /* 0x000fe400000000ff */
[----:B------:R-:W-:Y:S01]  /*9a60*/  F2FP.F16.F32.PACK_AB R187, R172, R171 ;  /* 0x000000abacbb723e */ /* 0x000fe200000000ff */
[----:B------:R-:W5:Y:S01]  /*9a70*/  LDL.LU R57, [R1+0x44] ;  /* 0x0000440001397983 */ /* 0x000f620000300800 */
[----:B------:R-:W-:-:S02]  /*9a80*/  F2FP.F16.F32.PACK_AB R171, R156, R155 ;  /* 0x0000009b9cab723e */ /* 0x000fc400000000ff */
[----:B------:R-:W-:Y:S01]  /*9a90*/  F2FP.F16.F32.PACK_AB R115, R244, R243 ;  /* 0x000000f3f473723e */ /* 0x000fe200000000ff */
[----:B------:R-:W5:Y:S01]  /*9aa0*/  LDL.LU R12, [R1+0x40] ;  /* 0x00004000010c7983 */ /* 0x000f620000300800 */
[----:B------:R-:W-:Y:S02]  /*9ab0*/  F2FP.F16.F32.PACK_AB R155, R14, R13 ;  /* 0x0000000d0e9b723e */ /* 0x000fe400000000ff */
[----:B------:R-:W-:Y:S01]  /*9ac0*/  F2FP.F16.F32.PACK_AB R243, R228, R227 ;  /* 0x000000e3e4f3723e */ /* 0x000fe200000000ff */
[----:B------:R-:W5:Y:S01]  /*9ad0*/  LDL.LU R58, [R1+0x4c] ;  /* 0x00004c00013a7983 */ /* 0x000f620000300800 */
[----:B------:R-:W-:-:S03]  /*9ae0*/  F2FP.F16.F32.PACK_AB R227, R212, R211 ;  /* 0x000000d3d4e3723e */ /* 0x000fc600000000ff */
[----:B------:R-:W5:Y:S01]  /*9af0*/  LDL.LU R13, [R1+0x48] ;  /* 0x00004800010d7983 */ /* 0x000f620000300800 */
[----:B------:R-:W-:-:S03]  /*9b00*/  F2FP.F16.F32.PACK_AB R211, R196, R195 ;  /* 0x000000c3c4d3723e */ /* 0x000fc600000000ff */
        /* <DEDUP_REMOVED lines=8> */
[----:B------:R-:W-:-:S03]  /*9b90*/  F2FP.F16.F32.PACK_AB R162, R22, R21 ;  /* 0x0000001516a2723e */ /* 0x000fc600000000ff */
[----:B------:R-:W5:Y:S04]  /*9ba0*/  LDL.LU R61, [R1+0x64] ;  /* 0x00006400013d7983 */ /* 0x000f680000300800 */
[----:B------:R-:W5:Y:S04]  /*9bb0*/  LDL.LU R20, [R1+0x60] ;  /* 0x0000600001147983 */ /* 0x000f680000300800 */
[----:B------:R-:W5:Y:S04]  /*9bc0*/  LDL.LU R62, [R1+0x6c] ;  /* 0x00006c00013e7983 */ /* 0x000f680000300800 */
[----:B------:R-:W5:Y:S04]  /*9bd0*/  LDL.LU R21, [R1+0x68] ;  /* 0x0000680001157983 */ /* 0x000f680000300800 */
[----:B------:R-:W5:Y:S04]  /*9be0*/  LDL.LU R63, [R1+0x74] ;  /* 0x00007400013f7983 */ /* 0x000f680000300800 */
[----:B------:R-:W5:Y:S04]  /*9bf0*/  LDL.LU R22, [R1+0x70] ;  /* 0x0000700001167983 */ /* 0x000f680000300800 */
        /* <DEDUP_REMOVED lines=68> */
[----:B------:R-:W5:Y:S01]  /*a040*/  LDL.LU R94, [R1+0x16c] ;  /* 0x00016c00015e7983 */ /* 0x000f620000300800 */
[----:B------:R-:W1:Y:S03]  /*a050*/  S2R R3, SR_TID.X ;  /* 0x0000000000037919 */ /* 0x000e660000002100 */
        /* <DEDUP_REMOVED lines=32> */
[----:B------:R-:W5:Y:S01]  /*a260*/  LDL.LU R239, [R1+0x1d8] ;  /* 0x0001d80001ef7983 */ /* 0x000f620000300800 */
[----:B-1----:R-:W-:-:S03]  /*a270*/  IMAD.SHL.U32 R2, R3, 0x80, RZ ;  /* 0x0000008003027824 */ /* 0x002fc600078e00ff */
[----:B------:R-:W5:Y:S04]  /*a280*/  LDL.LU R244, [R1+0x1e0] ;  /* 0x0001e00001f47983 */ /* 0x000f680000300800 */
[----:B------:R-:W5:Y:S04]  /*a290*/  LDL.LU R109, [R1+0x1ec] ;  /* 0x0001ec00016d7983 */ /* 0x000f680000300800 */
[----:B------:R-:W5:Y:S04]  /*a2a0*/  LDL.LU R245, [R1+0x1e8] ;  /* 0x0001e80001f57983 */ /* 0x000f680000300800 */
[----:B------:R-:W5:Y:S01]  /*a2b0*/  LDL.LU R110, [R1+0x1f4] ;  /* 0x0001f400016e7983 */ /* 0x000f620000300800 */
[----:B------:R-:W-:-:S03]  /*a2c0*/  IMAD.SHL.U32 R0, R3, 0x10, RZ ;  /* 0x0000001003007824 */ /* 0x000fc600078e00ff */
[----:B------:R-:W5:Y:S01]  /*a2d0*/  LDL.LU R246, [R1+0x1f0] ;  /* 0x0001f00001f67983 */ /* 0x000f620000300800 */
[----:B------:R-:W-:-:S03]  /*a2e0*/  LOP3.LUT R2, R2, 0x780, RZ, 0xc0, !PT ;  /* 0x0000078002027812 */ /* 0x000fc600078ec0ff */
[----:B------:R-:W5:Y:S04]  /*a2f0*/  LDL.LU R111, [R1+0x1fc] ;  /* 0x0001fc00016f7983 */ /* 0x000f680000300800 */
[----:B------:R-:W5:Y:S01]  /*a300*/  LDL.LU R247, [R1+0x1f8] ;  /* 0x0001f80001f77983 */ /* 0x000f620000300800 */
[----:B------:R-:W-:Y:S02]  /*a310*/  LOP3.LUT R2, R2, 0x70, R0, 0xf8, !PT ;  /* 0x0000007002027812 */ /* 0x000fe400078ef800 */
[----:B--2---:R-:W-:Y:S01]  /*a320*/  F2FP.F16.F32.PACK_AB R8, R49, R8 ;  /* 0x000000083108723e */ /* 0x004fe200000000ff */
[----:B------:R-:W2:Y:S01]  /*a330*/  LDL.LU R0, [R1+0x1e4] ;  /* 0x0001e40001007983 */ /* 0x000ea20000300800 */
[----:B---3--:R-:W-:Y:S02]  /*a340*/  F2FP.F16.F32.PACK_AB R9, R50, R9 ;  /* 0x000000093209723e */ /* 0x008fe400000000ff */
[----:B----4-:R-:W-:Y:S01]  /*a350*/  F2FP.F16.F32.PACK_AB R10, R51, R10 ;  /* 0x0000000a330a723e */ /* 0x010fe200000000ff */
[----:B------:R-:W3:Y:S01]  /*a360*/  LDL.LU R49, [R1+0x810] ;  /* 0x0008100001317983 */ /* 0x000ee20000300800 */
[----:B-----5:R-:W-:-:S03]  /*a370*/  F2FP.F16.F32.PACK_AB R11, R52, R11 ;  /* 0x0000000b340b723e */ /* 0x020fc600000000ff */
[----:B------:R-:W4:Y:S01]  /*a380*/  LDL.LU R50, [R1+0x80c] ;  /* 0x00080c0001327983 */ /* 0x000f220000300800 */
[----:B------:R-:W-:-:S03]  /*a390*/  F2FP.F16.F32.PACK_AB R4, R53, R4 ;  /* 0x000000043504723e */ /* 0x000fc600000000ff */
[----:B------:R-:W4:Y:S01]  /*a3a0*/  LDL.LU R51, [R1+0x808] ;  /* 0x0008080001337983 */ /* 0x000f220000300800 */
[----:B------:R-:W-:-:S03]  /*a3b0*/  F2FP.F16.F32.PACK_AB R5, R54, R5 ;  /* 0x000000053605723e */ /* 0x000fc600000000ff */
[----:B------:R-:W5:Y:S01]  /*a3c0*/  LDL.LU R52, [R1+0x804] ;  /* 0x0008040001347983 */ /* 0x000f620000300800 */
[----:B------:R-:W-:-:S03]  /*a3d0*/  F2FP.F16.F32.PACK_AB R6, R55, R6 ;  /* 0x000000063706723e */ /* 0x000fc600000000ff */
[----:B------:R-:W5:Y:S04]  /*a3e0*/  LDL.LU R53, [R1+0x800] ;  /* 0x0008000001357983 */ /* 0x000f680000300800 */
[----:B------:R-:W2:Y:S04]  /*a3f0*/  LDL.LU R54, [R1+0x7fc] ;  /* 0x0007fc0001367983 */ /* 0x000ea80000300800 */
[----:B------:R-:W2:Y:S01]  /*a400*/  LDL.LU R55, [R1+0x7f8] ;  /* 0x0007f80001377983 */ /* 0x000ea20000300800 */
[----:B------:R-:W-:Y:S02]  /*a410*/  F2FP.F16.F32.PACK_AB R7, R56, R7 ;  /* 0x000000073807723e */ /* 0x000fe400000000ff */
[----:B------:R-:W-:Y:S01]  /*a420*/  F2FP.F16.F32.PACK_AB R12, R57, R12 ;  /* 0x0000000c390c723e */ /* 0x000fe200000000ff */
[----:B------:R-:W2:Y:S01]  /*a430*/  LDL.LU R56, [R1+0x7f4] ;  /* 0x0007f40001387983 */ /* 0x000ea20000300800 */
[----:B------:R-:W-:-:S02]  /*a440*/  F2FP.F16.F32.PACK_AB R13, R58, R13 ;  /* 0x0000000d3a0d723e */ /* 0x000fc400000000ff */
[----:B------:R-:W-:Y:S01]  /*a450*/  F2FP.F16.F32.PACK_AB R14, R59, R14 ;  /* 0x0000000e3b0e723e */ /* 0x000fe200000000ff */
[----:B------:R-:W2:Y:S01]  /*a460*/  LDL.LU R57, [R1+0x7f0] ;  /* 0x0007f00001397983 */ /* 0x000ea20000300800 */
[----:B------:R-:W-:-:S03]  /*a470*/  F2FP.F16.F32.PACK_AB R15, R60, R15 ;  /* 0x0000000f3c0f723e */ /* 0x000fc600000000ff */
        /* <DEDUP_REMOVED lines=76> */
[----:B------:R-:W2:Y:S04]  /*a940*/  LDL.LU R96, [R1+0x754] ;  /* 0x0007540001607983 */ /* 0x000ea80000300800 */
[----:B------:R-:W2:Y:S01]  /*a950*/  LDL.LU R97, [R1+0x750] ;  /* 0x0007500001617983 */ /* 0x000ea20000300800 */
[----:B------:R-:W-:-:S03]  /*a960*/  F2FP.F16.F32.PACK_AB R222, R99, R222 ;  /* 0x000000de63de723e */ /* 0x000fc600000000ff */
[----:B------:R-:W2:Y:S04]  /*a970*/  LDL.LU R98, [R1+0x74c] ;  /* 0x00074c0001627983 */ /* 0x000ea80000300800 */
        /* <DEDUP_REMOVED lines=11> */
[----:B------:R-:W-:Y:S02]  /*aa30*/  F2FP.F16.F32.PACK_AB R25, R27, R26 ;  /* 0x0000001a1b19723e */ /* 0x000fe400000000ff */
[----:B------:R-:W-:Y:S02]  /*aa40*/  F2FP.F16.F32.PACK_AB R236, R105, R236 ;  /* 0x000000ec69ec723e */ /* 0x000fe400000000ff */
[----:B------:R-:W2:Y:S01]  /*aa50*/  LDL.LU R105, [R1+0x730] ;  /* 0x0007300001697983 */ /* 0x000ea20000300800 */
[----:B------:R-:W-:Y:S02]  /*aa60*/  F2FP.F16.F32.PACK_AB R26, R29, R28 ;  /* 0x0000001c1d1a723e */ /* 0x000fe400000000ff */
[----:B------:R-:W-:Y:S02]  /*aa70*/  F2FP.F16.F32.PACK_AB R237, R106, R237 ;  /* 0x000000ed6aed723e */ /* 0x000fe400000000ff */
[----:B------:R-:W2:Y:S01]  /*aa80*/  LDL.LU R106, [R1+0x72c] ;  /* 0x00072c00016a7983 */ /* 0x000ea20000300800 */
[----:B------:R-:W-:Y:S01]  /*aa90*/  IMAD.MOV.U32 R28, RZ, RZ, R112 ;  /* 0x000000ffff1c7224 */ /* 0x000fe200078e0070 */
[----:B------:R-:W-:-:S02]  /*aaa0*/  F2FP.F16.F32.PACK_AB R238, R107, R238 ;  /* 0x000000ee6bee723e */ /* 0x000fc400000000ff */
[----:B------:R-:W2:Y:S01]  /*aab0*/  LDL.LU R107, [R1+0x728] ;  /* 0x00072800016b7983 */ /* 0x000ea20000300800 */
[----:B------:R-:W-:Y:S02]  /*aac0*/  F2FP.F16.F32.PACK_AB R27, R31, R30 ;  /* 0x0000001e1f1b723e */ /* 0x000fe400000000ff */
[----:B------:R-:W-:Y:S02]  /*aad0*/  F2FP.F16.F32.PACK_AB R239, R108, R239 ;  /* 0x000000ef6cef723e */ /* 0x000fe400000000ff */
[----:B------:R-:W2:Y:S01]  /*aae0*/  LDL.LU R108, [R1+0x724] ;  /* 0x00072400016c7983 */ /* 0x000ea20000300800 */
[----:B------:R-:W-:Y:S01]  /*aaf0*/  IMAD.MOV.U32 R29, RZ, RZ, R113 ;  /* 0x000000ffff1d7224 */ /* 0x000fe200078e0071 */
[----:B------:R-:W-:Y:S01]  /*ab00*/  F2FP.F16.F32.PACK_AB R33, R35, R34 ;  /* 0x000000222321723e */ /* 0x000fe200000000ff */
[----:B------:R-:W-:Y:S01]  /*ab10*/  IMAD.MOV.U32 R30, RZ, RZ, R114 ;  /* 0x000000ffff1e7224 */ /* 0x000fe200078e0072 */
[----:B------:R-:W-:Y:S02]  /*ab20*/  F2FP.F16.F32.PACK_AB R34, R37, R36 ;  /* 0x000000242522723e */ /* 0x000fe400000000ff */
[----:B------:R-:W-:-:S02]  /*ab30*/  F2FP.F16.F32.PACK_AB R245, R109, R245 ;  /* 0x000000f56df5723e */ /* 0x000fc400000000ff */
[----:B------:R-:W2:Y:S01]  /*ab40*/  LDL.LU R109, [R1+0x720] ;  /* 0x00072000016d7983 */ /* 0x000ea20000300800 */
[----:B------:R-:W-:Y:S01]  /*ab50*/  IMAD.MOV.U32 R31, RZ, RZ, R115 ;  /* 0x000000ffff1f7224 */ /* 0x000fe200078e0073 */
[----:B------:R-:W-:Y:S02]  /*ab60*/  F2FP.F16.F32.PACK_AB R246, R110, R246 ;  /* 0x000000f66ef6723e */ /* 0x000fe400000000ff */
[----:B------:R-:W2:Y:S01]  /*ab70*/  LDL.LU R110, [R1+0x71c] ;  /* 0x00071c00016e7983 */ /* 0x000ea20000300800 */
[----:B------:R-:W-:Y:S01]  /*ab80*/  IMAD.MOV.U32 R36, RZ, RZ, R116 ;  /* 0x000000ffff247224 */ /* 0x000fe200078e0074 */
[----:B------:R-:W-:Y:S02]  /*ab90*/  F2FP.F16.F32.PACK_AB R247, R111, R247 ;  /* 0x000000f76ff7723e */ /* 0x000fe400000000ff */
[----:B------:R-:W2:Y:S04]  /*aba0*/  LDL.LU R111, [R1+0x718] ;  /* 0x00071800016f7983 */ /* 0x000ea80000300800 */
[----:B------:R-:W2:Y:S01]  /*abb0*/  LDL.LU R112, [R1+0x714] ;  /* 0x0007140001707983 */ /* 0x000ea20000300800 */
[----:B------:R-:W-:-:S03]  /*abc0*/  F2FP.F16.F32.PACK_AB R35, R39, R38 ;  /* 0x000000262723723e */ /* 0x000fc600000000ff */
[----:B------:R-:W2:Y:S01]  /*abd0*/  LDL.LU R113, [R1+0x710] ;  /* 0x0007100001717983 */ /* 0x000ea20000300800 */
[----:B------:R-:W-:-:S03]  /*abe0*/  IMAD.MOV.U32 R37, RZ, RZ, R117 ;  /* 0x000000ffff257224 */ /* 0x000fc600078e0075 */
[----:B------:R-:W2:Y:S01]  /*abf0*/  LDL.LU R114, [R1+0x70c] ;  /* 0x00070c0001727983 */ /* 0x000ea20000300800 */
[----:B------:R-:W-:Y:S01]  /*ac00*/  IMAD.MOV.U32 R38, RZ, RZ, R118 ;  /* 0x000000ffff267224 */ /* 0x000fe200078e0076 */
[----:B------:R-:W-:Y:S02]  /*ac10*/  F2FP.F16.F32.PACK_AB R41, R43, R42 ;  /* 0x0000002a2b29723e */ /* 0x000fe400000000ff */
[----:B------:R-:W2:Y:S01]  /*ac20*/  LDL.LU R115, [R1+0x708] ;  /* 0x0007080001737983 */ /* 0x000ea20000300800 */
[----:B------:R-:W-:Y:S01]  /*ac30*/  IMAD.MOV.U32 R39, RZ, RZ, R119 ;  /* 0x000000ffff277224 */ /* 0x000fe200078e0077 */
[----:B------:R-:W-:Y:S02]  /*ac40*/  F2FP.F16.F32.PACK_AB R42, R45, R44 ;  /* 0x0000002c2d2a723e */ /* 0x000fe400000000ff */
[----:B------:R-:W2:Y:S01]  /*ac50*/  LDL.LU R116, [R1+0x704] ;  /* 0x0007040001747983 */ /* 0x000ea20000300800 */
[----:B------:R-:W-:-:S03]  /*ac60*/  IMAD.MOV.U32 R44, RZ, RZ, R120 ;  /* 0x000000ffff2c7224 */ /* 0x000fc600078e0078 */
[----:B------:R-:W2:Y:S01]  /*ac70*/  LDL.LU R117, [R1+0x700] ;  /* 0x0007000001757983 */ /* 0x000ea20000300800 */
[----:B------:R-:W-:Y:S01]  /*ac80*/  F2FP.F16.F32.PACK_AB R43, R47, R46 ;  /* 0x0000002e2f2b723e */ /* 0x000fe200000000ff */
[----:B------:R-:W-:Y:S02]  /*ac90*/  IMAD.MOV.U32 R45, RZ, RZ, R121 ;  /* 0x000000ffff2d7224 */ /* 0x000fe400078e0079 */
[----:B------:R-:W2:Y:S01]  /*aca0*/  LDL.LU R118, [R1+0x6fc] ;  /* 0x0006fc0001767983 */ /* 0x000ea20000300800 */
[----:B---3--:R-:W-:Y:S01]  /*acb0*/  F2FP.F16.F32.PACK_AB R48, R49, R48 ;  /* 0x000000303130723e */ /* 0x008fe200000000ff */
[----:B------:R-:W-:Y:S02]  /*acc0*/  IMAD.MOV.U32 R46, RZ, RZ, R122 ;  /* 0x000000ffff2e7224 */ /* 0x000fe400078e007a */
[----:B------:R-:W3:Y:S01]  /*acd0*/  LDL.LU R119, [R1+0x6f8] ;  /* 0x0006f80001777983 */ /* 0x000ee20000300800 */
[----:B----4-:R-:W-:Y:S01]  /*ace0*/  F2FP.F16.F32.PACK_AB R49, R51, R50 ;  /* 0x000000323331723e */ /* 0x010fe200000000ff */
[----:B------:R-:W-:-:S02]  /*acf0*/  IMAD.MOV.U32 R47, RZ, RZ, R123 ;  /* 0x000000ffff2f7224 */ /* 0x000fc400078e007b */
[----:B------:R-:W4:Y:S01]  /*ad00*/  LDL.LU R120, [R1+0x6f4] ;  /* 0x0006f40001787983 */ /* 0x000f220000300800 */
[----:B-----5:R-:W-:Y:S01]  /*ad10*/  F2FP.F16.F32.PACK_AB R50, R53, R52 ;  /* 0x000000343532723e */ /* 0x020fe200000000ff */
[----:B------:R-:W-:Y:S02]  /*ad20*/  IMAD.MOV.U32 R52, RZ, RZ, R124 ;  /* 0x000000ffff347224 */ /* 0x000fe400078e007c */
[----:B------:R-:W4:Y:S01]  /*ad30*/  LDL.LU R121, [R1+0x6f0] ;  /* 0x0006f00001797983 */ /* 0x000f220000300800 */
[----:B--2---:R-:W-:Y:S01]  /*ad40*/  F2FP.F16.F32.PACK_AB R51, R55, R54 ;  /* 0x000000363733723e */ /* 0x004fe200000000ff */
[----:B------:R-:W-:Y:S02]  /*ad50*/  IMAD.MOV.U32 R53, RZ, RZ, R125 ;  /* 0x000000ffff357224 */ /* 0x000fe400078e007d */
[----:B------:R-:W2:Y:S01]  /*ad60*/  LDL.LU R122, [R1+0x6ec] ;  /* 0x0006ec00017a7983 */ /* 0x000ea20000300800 */
[----:B------:R-:W-:-:S03]  /*ad70*/  IMAD.MOV.U32 R54, RZ, RZ, R126 ;  /* 0x000000ffff367224 */ /* 0x000fc600078e007e */
[----:B------:R-:W2:Y:S01]  /*ad80*/  LDL.LU R123, [R1+0x6e8] ;  /* 0x0006e800017b7983 */ /* 0x000ea20000300800 */
[----:B------:R-:W-:-:S03]  /*ad90*/  IMAD.MOV.U32 R55, RZ, RZ, R127 ;  /* 0x000000ffff377224 */ /* 0x000fc600078e007f */
[----:B------:R-:W5:Y:S04]  /*ada0*/  LDL.LU R124, [R1+0x6e4] ;  /* 0x0006e400017c7983 */ /* 0x000f680000300800 */
[----:B------:R-:W5:Y:S04]  /*adb0*/  LDL.LU R125, [R1+0x6e0] ;  /* 0x0006e000017d7983 */ /* 0x000f680000300800 */
[----:B------:R-:W3:Y:S04]  /*adc0*/  LDL.LU R126, [R1+0x6dc] ;  /* 0x0006dc00017e7983 */ /* 0x000ee80000300800 */
[----:B------:R-:W3:Y:S01]  /*add0*/  LDL.LU R127, [R1+0x6d8] ;  /* 0x0006d800017f7983 */ /* 0x000ee20000300800 */
[----:B------:R-:W-:Y:S01]  /*ade0*/  F2FP.F16.F32.PACK_AB R244, R0, R244 ;  /* 0x000000f400f4723e */ /* 0x000fe200000000ff */
[----:B------:R-:W-:Y:S01]  /*adf0*/  IMAD.SHL.U32 R0, R3, 0x40, RZ ;  /* 0x0000004003007824 */ /* 0x000fe200078e00ff */
[----:B------:R-:W-:-:S02]  /*ae00*/  LOP3.LUT R2, R2, 0x10, R3, 0x78, !PT ;  /* 0x0000001002027812 */ /* 0x000fc400078e7803 */
[----:B------:R-:W-:Y:S02]  /*ae10*/  F2FP.F16.F32.PACK_AB R56, R57, R56 ;  /* 0x000000383938723e */ /* 0x000fe400000000ff */
[----:B------:R-:W-:Y:S02]  /*ae20*/  LOP3.LUT R2, R2, 0x1800, R0, 0xf8, !PT ;  /* 0x0000180002027812 */ /* 0x000fe400078ef800 */
[----:B------:R-:W-:Y:S02]  /*ae30*/  F2FP.F16.F32.PACK_AB R57, R59, R58 ;  /* 0x0000003a3b39723e */ /* 0x000fe400000000ff */
[----:B------:R-:W-:Y:S01]  /*ae40*/  F2FP.F16.F32.PACK_AB R58, R61, R60 ;  /* 0x0000003c3d3a723e */ /* 0x000fe200000000ff */
[----:B------:R-:W-:Y:S01]  /*ae50*/  IMAD.MOV.U32 R60, RZ, RZ, R128 ;  /* 0x000000ffff3c7224 */ /* 0x000fe200078e0080 */
[----:B------:R-:W-:Y:S01]  /*ae60*/  F2FP.F16.F32.PACK_AB R59, R63, R62 ;  /* 0x0000003e3f3b723e */ /* 0x000fe200000000ff */
[----:B------:R-:W3:Y:S01]  /*ae70*/  LDL.LU R128, [R1+0x6d4] ;  /* 0x0006d40001807983 */ /* 0x000ee20000300800 */
[----:B------:R-:W-:Y:S01]  /*ae80*/  IMAD.MOV.U32 R61, RZ, RZ, R129 ;  /* 0x000000ffff3d7224 */ /* 0x000fe200078e0081 */
[----:B------:R-:W-:Y:S01]  /*ae90*/  F2FP.F16.F32.PACK_AB R64, R65, R64 ;  /* 0x000000404140723e */ /* 0x000fe200000000ff */
[----:B------:R-:W-:Y:S01]  /*aea0*/  IMAD.MOV.U32 R62, RZ, RZ, R130 ;  /* 0x000000ffff3e7224 */ /* 0x000fe200078e0082 */
[----:B------:R-:W3:Y:S01]  /*aeb0*/  LDL.LU R129, [R1+0x6d0] ;  /* 0x0006d00001817983 */ /* 0x000ee20000300800 */
[----:B------:R-:W-:Y:S01]  /*aec0*/  F2FP.F16.F32.PACK_AB R65, R67, R66 ;  /* 0x000000424341723e */ /* 0x000fe200000000ff */
[----:B------:R-:W-:-:S02]  /*aed0*/  IMAD.MOV.U32 R63, RZ, RZ, R131 ;  /* 0x000000ffff3f7224 */ /* 0x000fc400078e0083 */
[----:B------:R-:W3:Y:S01]  /*aee0*/  LDL.LU R130, [R1+0x6cc] ;  /* 0x0006cc0001827983 */ /* 0x000ee20000300800 */
[----:B------:R-:W-:Y:S01]  /*aef0*/  F2FP.F16.F32.PACK_AB R66, R69, R68 ;  /* 0x000000444542723e */ /* 0x000fe200000000ff */
[----:B------:R-:W-:Y:S02]  /*af00*/  VIADD R0, R2, UR48 ;  /* 0x0000003002007c36 */ /* 0x000fe40008000000 */
[----:B------:R-:W3:Y:S01]  /*af10*/  LDL.LU R131, [R1+0x6c8] ;  /* 0x0006c80001837983 */ /* 0x000ee20000300800 */
[----:B------:R-:W-:Y:S02]  /*af20*/  IMAD.MOV.U32 R68, RZ, RZ, R132 ;  /* 0x000000ffff447224 */ /* 0x000fe400078e0084 */
[----:B------:R-:W-:Y:S01]  /*af30*/  IMAD.MOV.U32 R69, RZ, RZ, R133 ;  /* 0x000000ffff457224 */ /* 0x000fe200078e0085 */
[----:B------:R-:W-:Y:S01]  /*af40*/  F2FP.F16.F32.PACK_AB R67, R71, R70 ;  /* 0x000000464743723e */ /* 0x000fe200000000ff */
[----:B------:R-:W3:Y:S01]  /*af50*/  LDL.LU R132, [R1+0x6c4] ;  /* 0x0006c40001847983 */ /* 0x000ee20000300800 */
[----:B------:R-:W-:-:S02]  /*af60*/  IMAD.MOV.U32 R70, RZ, RZ, R134 ;  /* 0x000000ffff467224 */ /* 0x000fc400078e0086 */
[----:B------:R-:W-:Y:S01]  /*af70*/  IMAD.MOV.U32 R71, RZ, RZ, R135 ;  /* 0x000000ffff477224 */ /* 0x000fe200078e0087 */
[----:B------:R-:W3:Y:S01]  /*af80*/  LDL.LU R133, [R1+0x6c0] ;  /* 0x0006c00001857983 */ /* 0x000ee20000300800 */
[----:B------:R-:W-:-:S03]  /*af90*/  F2FP.F16.F32.PACK_AB R72, R73, R72 ;  /* 0x000000484948723e */ /* 0x000fc600000000ff */
[----:B------:R-:W3:Y:S01]  /*afa0*/  LDL.LU R134, [R1+0x6bc] ;  /* 0x0006bc0001867983 */ /* 0x000ee20000300800 */
[----:B------:R-:W-:-:S03]  /*afb0*/  SHF.R.U32.HI R3, RZ, 0x5, R3 ;  /* 0x00000005ff037819 */ /* 0x000fc60000011603 */
[----:B------:R-:W3:Y:S01]  /*afc0*/  LDL.LU R135, [R1+0x6b8] ;  /* 0x0006b80001877983 */ /* 0x000ee20000300800 */
[----:B------:R-:W-:Y:S02]  /*afd0*/  F2FP.F16.F32.PACK_AB R73, R75, R74 ;  /* 0x0000004a4b49723e */ /* 0x000fe400000000ff */
[----:B------:R-:W-:Y:S01]  /*afe0*/  F2FP.F16.F32.PACK_AB R74, R77, R76 ;  /* 0x0000004c4d4a723e */ /* 0x000fe200000000ff */
[----:B------:R-:W-:Y:S02]  /*aff0*/  IMAD.MOV.U32 R76, RZ, RZ, R136 ;  /* 0x000000ffff4c7224 */ /* 0x000fe400078e0088 */
[----:B------:R-:W-:Y:S01]  /*b000*/  IMAD.MOV.U32 R77, RZ, RZ, R137 ;  /* 0x000000ffff4d7224 */ /* 0x000fe200078e0089 */
[----:B------:R-:W3:Y:S01]  /*b010*/  LDL.LU R136, [R1+0x6b4] ;  /* 0x0006b40001887983 */ /* 0x000ee20000300800 */
[----:B------:R-:W-:Y:S01]  /*b020*/  F2FP.F16.F32.PACK_AB R75, R79, R78 ;  /* 0x0000004e4f4b723e */ /* 0x000fe200000000ff */
[----:B------:R-:W-:Y:S02]  /*b030*/  IMAD.MOV.U32 R78, RZ, RZ, R138 ;  /* 0x000000ffff4e7224 */ /* 0x000fe400078e008a */
[----:B------:R-:W3:Y:S01]  /*b040*/  LDL.LU R137, [R1+0x6b0] ;  /* 0x0006b00001897983 */ /* 0x000ee20000300800 */
[----:B------:R-:W-:Y:S01]  /*b050*/  IMAD.MOV.U32 R79, RZ, RZ, R139 ;  /* 0x000000ffff4f7224 */ /* 0x000fe200078e008b */
[----:B------:R-:W-:-:S02]  /*b060*/  F2FP.F16.F32.PACK_AB R80, R81, R80 ;  /* 0x000000505150723e */ /* 0x000fc400000000ff */
[----:B------:R-:W3:Y:S01]  /*b070*/  LDL.LU R138, [R1+0x6ac] ;  /* 0x0006ac00018a7983 */ /* 0x000ee20000300800 */
[----:B------:R-:W-:-:S03]  /*b080*/  R2UR UR4, R3 ;  /* 0x00000000030472ca */ /* 0x000fc600000e0000 */
        /* <DEDUP_REMOVED lines=12> */
[----:B------:R-:W-:-:S03]  /*b150*/  LOP3.LUT R3, R2, 0x20, RZ, 0x3c, !PT ;  /* 0x0000002002037812 */ /* 0x000fc600078e3cff */
        /* <DEDUP_REMOVED lines=12> */
[----:B------:R-:W-:-:S03]  /*b220*/  VIADD R3, R3, UR48 ;  /* 0x0000003003037c36 */ /* 0x000fc60008000000 */
[----:B------:R-:W3:Y:S01]  /*b230*/  LDL.LU R147, [R1+0x688] ;  /* 0x0006880001937983 */ /* 0x000ee20000300800 */
[----:B------:R-:W-:Y:S02]  /*b240*/  F2FP.F16.F32.PACK_AB R97, R99, R98 ;  /* 0x000000626361723e */ /* 0x000fe400000000ff */
[----:B------:R-:W-:Y:S01]  /*b250*/  F2FP.F16.F32.PACK_AB R98, R101, R100 ;  /* 0x000000646562723e */ /* 0x000fe200000000ff */
[----:B------:R-:W-:Y:S02]  /*b260*/  IMAD.MOV.U32 R100, RZ, RZ, R148 ;  /* 0x000000ffff647224 */ /* 0x000fe400078e0094 */
[----:B------:R-:W-:Y:S01]  /*b270*/  IMAD.MOV.U32 R101, RZ, RZ, R149 ;  /* 0x000000ffff657224 */ /* 0x000fe200078e0095 */
[----:B------:R-:W3:Y:S04]  /*b280*/  LDL.LU R148, [R1+0x684] ;  /* 0x0006840001947983 */ /* 0x000ee80000300800 */
[----:B------:R-:W3:Y:S01]  /*b290*/  LDL.LU R149, [R1+0x680] ;  /* 0x0006800001957983 */ /* 0x000ee20000300800 */
[----:B------:R-:W-:Y:S01]  /*b2a0*/  F2FP.F16.F32.PACK_AB R99, R103, R102 ;  /* 0x000000666763723e */ /* 0x000fe200000000ff */
[----:B------:R-:W-:-:S02]  /*b2b0*/  IMAD.MOV.U32 R102, RZ, RZ, R150 ;  /* 0x000000ffff667224 */ /* 0x000fc400078e0096 */
[----:B------:R-:W-:Y:S01]  /*b2c0*/  IMAD.MOV.U32 R103, RZ, RZ, R151 ;  /* 0x000000ffff677224 */ /* 0x000fe200078e0097 */
[----:B------:R-:W-:Y:S06]  /*b2d0*/  BAR.SYNC.DEFER_BLOCKING 0x0 ;  /* 0x0000000000007b1d */ /* 0x000fec0000010000 */
[----:B------:R-:W3:Y:S04]  /*b2e0*/  LDL.LU R150, [R1+0x67c] ;  /* 0x00067c0001967983 */ /* 0x000ee80000300800 */
[----:B------:R-:W3:Y:S04]  /*b2f0*/  LDL.LU R151, [R1+0x678] ;  /* 0x0006780001977983 */ /* 0x000ee80000300800 */
[----:B------:R-:W-:Y:S04]  /*b300*/  STSM.16.M88.4 [R0], R100 ;  /* 0x0000006400007844 */ /* 0x000fe80000000200 */
[----:B------:R-:W-:Y:S04]  /*b310*/  STSM.16.M88.4 [R0+0x8000], R92 ;  /* 0x0080005c00007844 */ /* 0x000fe80000000200 */
        /* <DEDUP_REMOVED lines=12> */
[----:B------:R-:W-:Y:S01]  /*b3e0*/  STSM.16.M88.4 [R0+0x16000], R88 ;  /* 0x0160005800007844 */ /* 0x000fe20000000200 */
[----:B----4-:R-:W-:-:S02]  /*b3f0*/  F2FP.F16.F32.PACK_AB R120, R121, R120 ;  /* 0x000000787978723e */ /* 0x010fc400000000ff */
[----:B--2---:R-:W-:Y:S02]  /*b400*/  F2FP.F16.F32.PACK_AB R121, R123, R122 ;  /* 0x0000007a7b79723e */ /* 0x004fe400000000ff */
[----:B-----5:R-:W-:Y:S02]  /*b410*/  F2FP.F16.F32.PACK_AB R122, R125, R124 ;  /* 0x0000007c7d7a723e */ /* 0x020fe400000000ff */
[----:B---3--:R-:W-:-:S05]  /*b420*/  F2FP.F16.F32.PACK_AB R123, R127, R126 ;  /* 0x0000007e7f7b723e */ /* 0x008fca00000000ff */
[----:B------:R-:W-:Y:S04]  /*b430*/  STSM.16.M88.4 [R0+0x1e000], R120 ;  /* 0x01e0007800007844 */ /* 0x000fe80000000200 */
[----:B------:R1:W-:Y:S04]  /*b440*/  STSM.16.M88.4 [R3], R60 ;  /* 0x0000003c03007844 */ /* 0x0003e80000000200 */
[----:B------:R-:W-:Y:S04]  /*b450*/  STSM.16.M88.4 [R3+0x8000], R52 ;  /* 0x0080003403007844 */ /* 0x000fe80000000200 */
[----:B-1----:R-:W2:Y:S04]  /*b460*/  LDL.LU R60, [R1+0x420] ;  /* 0x00042000013c7983 */ /* 0x002ea80000300800 */
[----:B------:R-:W2:Y:S04]  /*b470*/  LDL.LU R61, [R1+0x424] ;  /* 0x00042400013d7983 */ /* 0x000ea80000300800 */
[----:B------:R-:W2:Y:S04]  /*b480*/  LDL.LU R62, [R1+0x428] ;  /* 0x00042800013e7983 */ /* 0x000ea80000300800 */
[----:B------:R-:W2:Y:S04]  /*b490*/  LDL.LU R63, [R1+0x42c] ;  /* 0x00042c00013f7983 */ /* 0x000ea80000300800 */
[----:B------:R-:W3:Y:S04]  /*b4a0*/  LDL.LU R68, [R1+0x460] ;  /* 0x0004600001447983 */ /* 0x000ee80000300800 */
[----:B------:R-:W3:Y:S04]  /*b4b0*/  LDL.LU R69, [R1+0x464] ;  /* 0x0004640001457983 */ /* 0x000ee80000300800 */
[----:B------:R-:W3:Y:S04]  /*b4c0*/  LDL.LU R70, [R1+0x468] ;  /* 0x0004680001467983 */ /* 0x000ee80000300800 */
[----:B------:R-:W3:Y:S04]  /*b4d0*/  LDL.LU R71, [R1+0x46c] ;  /* 0x00046c0001477983 */ /* 0x000ee80000300800 */
[----:B------:R-:W4:Y:S04]  /*b4e0*/  LDL.LU R84, [R1+0x630] ;  /* 0x0006300001547983 */ /* 0x000f280000300800 */
[----:B------:R-:W4:Y:S04]  /*b4f0*/  LDL.LU R85, [R1+0x634] ;  /* 0x0006340001557983 */ /* 0x000f280000300800 */
[----:B------:R-:W4:Y:S04]  /*b500*/  LDL.LU R86, [R1+0x638] ;  /* 0x0006380001567983 */ /* 0x000f280000300800 */
[----:B------:R-:W4:Y:S04]  /*b510*/  LDL.LU R87, [R1+0x63c] ;  /* 0x00063c0001577983 */ /* 0x000f280000300800 */
[----:B------:R-:W5:Y:S04]  /*b520*/  LDL.LU R76, [R1+0x4a0] ;  /* 0x0004a000014c7983 */ /* 0x000f680000300800 */
[----:B------:R-:W-:Y:S04]  /*b530*/  STSM.16.M88.4 [R3+0x10000], R44 ;  /* 0x0100002c03007844 */ /* 0x000fe80000000200 */
[----:B------:R-:W5:Y:S04]  /*b540*/  LDL.LU R77, [R1+0x4a4] ;  /* 0x0004a400014d7983 */ /* 0x000f680000300800 */
[----:B------:R-:W-:Y:S04]  /*b550*/  STSM.16.M88.4 [R3+0x18000], R36 ;  /* 0x0180002403007844 */ /* 0x000fe80000000200 */
[----:B------:R-:W5:Y:S04]  /*b560*/  LDL.LU R78, [R1+0x4a8] ;  /* 0x0004a800014e7983 */ /* 0x000f680000300800 */
[----:B------:R1:W-:Y:S04]  /*b570*/  STSM.16.M88.4 [R3+0x2000], R28 ;  /* 0x0020001c03007844 */ /* 0x0003e80000000200 */
[----:B------:R-:W5:Y:S04]  /*b580*/  LDL.LU R79, [R1+0x4ac] ;  /* 0x0004ac00014f7983 */ /* 0x000f680000300800 */
[----:B-1----:R-:W2:Y:S01]  /*b590*/  LDL.LU R28, [R1+0x410] ;  /* 0x00041000011c7983 */ /* 0x002ea20000300800 */
[----:B------:R-:W-:-:S03]  /*b5a0*/  IMAD.MOV.U32 R31, RZ, RZ, R252 ;  /* 0x000000ffff1f7224 */ /* 0x000fc600078e00fc */
[----:B------:R-:W2:Y:S04]  /*b5b0*/  LDL.LU R29, [R1+0x414] ;  /* 0x00041400011d7983 */ /* 0x000ea80000300800 */
[----:B------:R-:W2:Y:S04]  /*b5c0*/  LDL.LU R30, [R1+0x418] ;  /* 0x00041800011e7983 */ /* 0x000ea80000300800 */
[----:B------:R-:W3:Y:S04]  /*b5d0*/  LDL.LU R252, [R1+0x674] ;  /* 0x0006740001fc7983 */ /* 0x000ee80000300800 */
[----:B------:R-:W2:Y:S04]  /*b5e0*/  LDL.LU R36, [R1+0x450] ;  /* 0x0004500001247983 */ /* 0x000ea80000300800 */
[----:B------:R-:W2:Y:S04]  /*b5f0*/  LDL.LU R37, [R1+0x454] ;  /* 0x0004540001257983 */ /* 0x000ea80000300800 */
[----:B------:R-:W2:Y:S04]  /*b600*/  LDL.LU R38, [R1+0x458] ;  /* 0x0004580001267983 */ /* 0x000ea80000300800 */
[----:B------:R-:W2:Y:S04]  /*b610*/  LDL.LU R39, [R1+0x45c] ;  /* 0x00045c0001277983 */ /* 0x000ea80000300800 */
[----:B------:R-:W2:Y:S01]  /*b620*/  LDL.LU R44, [R1+0x490] ;  /* 0x00049000012c7983 */ /* 0x000ea20000300800 */
[----:B---3--:R-:W-:-:S03]  /*b630*/  IMAD.MOV.U32 R45, RZ, RZ, R252 ;  /* 0x000000ffff2d7224 */ /* 0x008fc600078e00fc */
[----:B------:R-:W3:Y:S04]  /*b640*/  LDL.LU R252, [R1+0x670] ;  /* 0x0006700001fc7983 */ /* 0x000ee80000300800 */
[----:B------:R-:W3:Y:S04]  /*b650*/  LDL.LU R46, [R1+0x498] ;  /* 0x00049800012e7983 */ /* 0x000ee80000300800 */
[----:B------:R-:W3:Y:S04]  /*b660*/  LDL.LU R47, [R1+0x49c] ;  /* 0x00049c00012f7983 */ /* 0x000ee80000300800 */
[----:B------:R-:W3:Y:S04]  /*b670*/  LDL.LU R52, [R1+0x620] ;  /* 0x0006200001347983 */ /* 0x000ee80000300800 */
[----:B------:R-:W3:Y:S04]  /*b680*/  LDL.LU R53, [R1+0x624] ;  /* 0x0006240001357983 */ /* 0x000ee80000300800 */
[----:B------:R-:W3:Y:S01]  /*b690*/  LDL.LU R54, [R1+0x628] ;  /* 0x0006280001367983 */ /* 0x000ee20000300800 */
[----:B------:R-:W-:-:S03]  /*b6a0*/  LOP3.LUT R8, R2, 0x40, RZ, 0x3c, !PT ;  /* 0x0000004002087812 */ /* 0x000fc600078e3cff */
[----:B------:R-:W-:Y:S01]  /*b6b0*/  STSM.16.M88.4 [R3+0xa000], R224 ;  /* 0x00a000e003007844 */ /* 0x000fe20000000200 */
[----:B------:R-:W-:-:S03]  /*b6c0*/  F2FP.F16.F32.PACK_AB R128, R129, R128 ;  /* 0x000000808180723e */ /* 0x000fc600000000ff */
[----:B------:R-:W-:Y:S01]  /*b6d0*/  STSM.16.M88.4 [R3+0x12000], R192 ;  /* 0x012000c003007844 */ /* 0x000fe20000000200 */
[----:B------:R-:W-:-:S03]  /*b6e0*/  F2FP.F16.F32.PACK_AB R129, R131, R130 ;  /* 0x000000828381723e */ /* 0x000fc600000000ff */
[----:B------:R-:W-:Y:S01]  /*b6f0*/  STSM.16.M88.4 [R3+0x1a000], R160 ;  /* 0x01a000a003007844 */ /* 0x000fe20000000200 */
[----:B------:R-:W-:-:S03]  /*b700*/  F2FP.F16.F32.PACK_AB R130, R133, R132 ;  /* 0x000000848582723e */ /* 0x000fc600000000ff */
[----:B------:R-:W-:Y:S01]  /*b710*/  STSM.16.M88.4 [R3+0x4000], R4 ;  /* 0x0040000403007844 */ /* 0x000fe20000000200 */
[----:B------:R-:W-:Y:S01]  /*b720*/  F2FP.F16.F32.PACK_AB R131, R135, R134 ;  /* 0x000000868783723e */ /* 0x000fe200000000ff */
[----:B------:R-:W-:Y:S02]  /*b730*/  VIADD R8, R8, UR48 ;  /* 0x0000003008087c36 */ /* 0x000fe40008000000 */
[----:B------:R-:W-:Y:S04]  /*b740*/  STSM.16.M88.4 [R3+0xc000], R164 ;  /* 0x00c000a403007844 */ /* 0x000fe80000000200 */
[----:B------:R-:W-:Y:S04]  /*b750*/  STSM.16.M88.4 [R3+0x14000], R196 ;  /* 0x014000c403007844 */ /* 0x000fe80000000200 */
[----:B------:R-:W-:Y:S04]  /*b760*/  STSM.16.M88.4 [R3+0x1c000], R228 ;  /* 0x01c000e403007844 */ /* 0x000fe80000000200 */
[----:B------:R-:W-:Y:S04]  /*b770*/  STSM.16.M88.4 [R3+0x6000], R32 ;  /* 0x0060002003007844 */ /* 0x000fe80000000200 */
[----:B------:R-:W-:Y:S04]  /*b780*/  STSM.16.M88.4 [R3+0xe000], R64 ;  /* 0x00e0004003007844 */ /* 0x000fe80000000200 */
[----:B------:R-:W-:Y:S04]  /*b790*/  STSM.16.M88.4 [R3+0x16000], R96 ;  /* 0x0160006003007844 */ /* 0x000fe80000000200 */
[----:B------:R-:W-:Y:S04]  /*b7a0*/  STSM.16.M88.4 [R3+0x1e000], R128 ;  /* 0x01e0008003007844 */ /* 0x000fe80000000200 */
[----:B----4-:R-:W-:Y:S04]  /*b7b0*/  STSM.16.M88.4 [R8], R84 ;  /* 0x0000005408007844 */ /* 0x010fe80000000200 */
[----:B-----5:R-:W-:Y:S04]  /*b7c0*/  STSM.16.M88.4 [R8+0x8000], R76 ;  /* 0x0080004c08007844 */ /* 0x020fe80000000200 */
[----:B------:R-:W-:Y:S01]  /*b7d0*/  STSM.16.M88.4 [R8+0x10000], R68 ;  /* 0x0100004408007844 */ /* 0x000fe20000000200 */
[----:B------:R-:W-:-:S03]  /*b7e0*/  LOP3.LUT R2, R2, 0x60, RZ, 0x3c, !PT ;  /* 0x0000006002027812 */ /* 0x000fc600078e3cff */
[----:B--2---:R-:W-:Y:S01]  /*b7f0*/  STSM.16.M88.4 [R8+0x18000], R60 ;  /* 0x0180003c08007844 */ /* 0x004fe20000000200 */
[----:B------:R-:W-:-:S03]  /*b800*/  F2FP.F16.F32.PACK_AB R104, R105, R104 ;  /* 0x000000686968723e */ /* 0x000fc600000000ff */
[----:B------:R-:W-:Y:S01]  /*b810*/  STSM.16.M88.4 [R8+0x2000], R248 ;  /* 0x002000f808007844 */ /* 0x000fe20000000200 */
[----:B------:R-:W-:-:S03]  /*b820*/  F2FP.F16.F32.PACK_AB R105, R107, R106 ;  /* 0x0000006a6b69723e */ /* 0x000fc600000000ff */
[----:B------:R-:W-:Y:S01]  /*b830*/  STSM.16.M88.4 [R8+0xa000], R216 ;  /* 0x00a000d808007844 */ /* 0x000fe20000000200 */
[----:B------:R-:W-:-:S03]  /*b840*/  F2FP.F16.F32.PACK_AB R136, R137, R136 ;  /* 0x000000888988723e */ /* 0x000fc600000000ff */
[----:B------:R-:W-:Y:S01]  /*b850*/  STSM.16.M88.4 [R8+0x12000], R184 ;  /* 0x012000b808007844 */ /* 0x000fe20000000200 */
[----:B------:R-:W-:-:S03]  /*b860*/  F2FP.F16.F32.PACK_AB R106, R109, R108 ;  /* 0x0000006c6d6a723e */ /* 0x000fc600000000ff */
[----:B------:R-:W-:Y:S01]  /*b870*/  STSM.16.M88.4 [R8+0x1a000], R152 ;  /* 0x01a0009808007844 */ /* 0x000fe20000000200 */
[----:B------:R-:W-:Y:S02]  /*b880*/  F2FP.F16.F32.PACK_AB R107, R111, R110 ;  /* 0x0000006e6f6b723e */ /* 0x000fe400000000ff */
[----:B------:R-:W-:Y:S01]  /*b890*/  F2FP.F16.F32.PACK_AB R137, R139, R138 ;  /* 0x0000008a8b89723e */ /* 0x000fe200000000ff */
[----:B------:R-:W-:Y:S01]  /*b8a0*/  STSM.16.M88.4 [R8+0x4000], R12 ;  /* 0x0040000c08007844 */ /* 0x000fe20000000200 */
[----:B------:R-:W-:Y:S01]  /*b8b0*/  F2FP.F16.F32.PACK_AB R138, R141, R140 ;  /* 0x0000008c8d8a723e */ /* 0x000fe200000000ff */
[----:B------:R-:W-:Y:S01]  /*b8c0*/  VIADD R2, R2, UR48 ;  /* 0x0000003002027c36 */ /* 0x000fe20008000000 */
[----:B------:R-:W-:Y:S01]  /*b8d0*/  F2FP.F16.F32.PACK_AB R139, R143, R142 ;  /* 0x0000008e8f8b723e */ /* 0x000fe200000000ff */
[----:B------:R-:W-:Y:S04]  /*b8e0*/  STSM.16.M88.4 [R8+0xc000], R172 ;  /* 0x00c000ac08007844 */ /* 0x000fe80000000200 */
[----:B------:R-:W-:Y:S04]  /*b8f0*/  STSM.16.M88.4 [R8+0x14000], R204 ;  /* 0x014000cc08007844 */ /* 0x000fe80000000200 */
[----:B------:R-:W-:Y:S04]  /*b900*/  STSM.16.M88.4 [R8+0x1c000], R236 ;  /* 0x01c000ec08007844 */ /* 0x000fe80000000200 */
[----:B------:R-:W-:Y:S04]  /*b910*/  STSM.16.M88.4 [R8+0x6000], R40 ;  /* 0x0060002808007844 */ /* 0x000fe80000000200 */
[----:B------:R-:W-:Y:S01]  /*b920*/  STSM.16.M88.4 [R8+0xe000], R72 ;  /* 0x00e0004808007844 */ /* 0x000fe20000000200 */
[----:B---3--:R-:W-:-:S03]  /*b930*/  IMAD.MOV.U32 R55, RZ, RZ, R252 ;  /* 0x000000ffff377224 */ /* 0x008fc600078e00fc */
[----:B------:R-:W-:Y:S04]  /*b940*/  LDL.LU R252, [R1+0x66c] ;  /* 0x00066c0001fc7983 */ /* 0x000fe80000300800 */
[----:B------:R-:W-:Y:S04]  /*b950*/  STSM.16.M88.4 [R8+0x16000], R104 ;  /* 0x0160006808007844 */ /* 0x000fe80000000200 */
[----:B------:R-:W-:Y:S01]  /*b960*/  STSM.16.M88.4 [R8+0x1e000], R136 ;  /* 0x01e0008808007844 */ /* 0x000fe20000000200 */
[----:B------:R-:W-:-:S03]  /*b970*/  F2FP.F16.F32.PACK_AB R112, R113, R112 ;  /* 0x000000707170723e */ /* 0x000fc600000000ff */
[----:B------:R-:W-:Y:S04]  /*b980*/  STSM.16.M88.4 [R2], R52 ;  /* 0x0000003402007844 */ /* 0x000fe80000000200 */
[----:B------:R-:W-:Y:S04]  /*b990*/  STSM.16.M88.4 [R2+0x8000], R44 ;  /* 0x0080002c02007844 */ /* 0x000fe80000000200 */
[----:B------:R-:W-:Y:S04]  /*b9a0*/  STSM.16.M88.4 [R2+0x10000], R36 ;  /* 0x0100002402007844 */ /* 0x000fe80000000200 */
[----:B------:R-:W-:Y:S04]  /*b9b0*/  STSM.16.M88.4 [R2+0x18000], R28 ;  /* 0x0180001c02007844 */ /* 0x000fe80000000200 */
        /* <DEDUP_REMOVED lines=10> */
[----:B------:R-:W-:Y:S02]  /*ba60*/  F2FP.F16.F32.PACK_AB R146, R149, R148 ;  /* 0x000000949592723e */ /* 0x000fe400000000ff */
[----:B------:R-:W-:Y:S01]  /*ba70*/  F2FP.F16.F32.PACK_AB R147, R151, R150 ;  /* 0x000000969793723e */ /* 0x000fe200000000ff */
[----:B------:R-:W-:Y:S04]  /*ba80*/  STSM.16.M88.4 [R2+0xc000], R180 ;  /* 0x00c000b402007844 */ /* 0x000fe80000000200 */
[----:B------:R-:W-:Y:S04]  /*ba90*/  STSM.16.M88.4 [R2+0x14000], R212 ;  /* 0x014000d402007844 */ /* 0x000fe80000000200 */
[----:B------:R-:W-:Y:S04]  /*baa0*/  STSM.16.M88.4 [R2+0x1c000], R244 ;  /* 0x01c000f402007844 */ /* 0x000fe80000000200 */
[----:B------:R-:W-:Y:S04]  /*bab0*/  STSM.16.M88.4 [R2+0x6000], R48 ;  /* 0x0060003002007844 */ /* 0x000fe80000000200 */
[----:B------:R-:W-:Y:S04]  /*bac0*/  STSM.16.M88.4 [R2+0xe000], R80 ;  /* 0x00e0005002007844 */ /* 0x000fe80000000200 */
[----:B------:R-:W-:Y:S04]  /*bad0*/  STSM.16.M88.4 [R2+0x16000], R112 ;  /* 0x0160007002007844 */ /* 0x000fe80000000200 */
[----:B------:R-:W-:Y:S01]  /*bae0*/  STSM.16.M88.4 [R2+0x1e000], R144 ;  /* 0x01e0009002007844 */ /* 0x000fe20000000200 */
[----:B------:R1:W-:Y:S06]  /*baf0*/  MEMBAR.ALL.CTA ;  /* 0x0000000000007992 */ /* 0x0003ec0000008000 */
[----:B-1----:R-:W1:Y:S01]  /*bb00*/  FENCE.VIEW.ASYNC.S ;  /* 0x00000000000073c6 */ /* 0x002e620000000000 */
[----:B------:R-:W-:-:S04]  /*bb10*/  ULOP3.LUT UR4, UR4, 0x3, URZ, 0xc0, !UPT ;  /* 0x0000000304047892 */ /* 0x000fc8000f8ec03f */
[----:B------:R-:W-:Y:S02]  /*bb20*/  ULEA UR9, UR4, UR55, 0x6 ;  /* 0x0000003704097291 */ /* 0x000fe4000f8e303f */
[----:B------:R-:W-:Y:S01]  /*bb30*/  ULEA UR8, UR4, UR48, 0xf ;  /* 0x0000003004087291 */ /* 0x000fe2000f8e783f */
[----:B------:R-:W-:Y:S02]  /*bb40*/  UMOV UR10, UR51 ;  /* 0x00000033000a7c82 */ /* 0x000fe40008000000 */
[----:B------:R-:W-:Y:S01]  /*bb50*/  UMOV UR4, UR5 ;  /* 0x0000000500047c82 */ /* 0x000fe20008000000 */
[----:B------:R-:W-:Y:S01]  /*bb60*/  UMOV UR5, UR6 ;  /* 0x0000000600057c82 */ /* 0x000fe20008000000 */
[----:B-1----:R-:W-:Y:S06]  /*bb70*/  BAR.SYNC.DEFER_BLOCKING 0x0 ;  /* 0x0000000000007b1d */ /* 0x002fec0000010000 */
[----:B------:R1:W-:Y:S01]  /*bb80*/  UTMASTG.2D [UR8], [UR4] ;  /* 0x00000008040073b5 */ /* 0x0003e20008008000 */
[----:B------:R0:W-:Y:S01]  /*bb90*/  UTMACMDFLUSH ;  /* 0x00000000000079b7 */ /* 0x0001e20000000000 */
[----:B------:R-:W-:-:S04]  /*bba0*/  DEPBAR.LE SB0, 0x0 ;  /* 0x000080000000791a */ /* 0x000fc80000000000 */
[----:B------:R-:W-:Y:S01]  /*bbb0*/  BAR.SYNC.DEFER_BLOCKING 0x0 ;  /* 0x0000000000007b1d */ /* 0x000fe20000010000 */
[----:B------:R-:W-:-:S05]  /*bbc0*/  ELECT P0, URZ, PT ;  /* 0x00000000003f782f */ /* 0x000fca0003800000 */
[----:B-1----:R-:W-:Y:S08]  /*bbd0*/  EXIT ;  /* 0x000000000000794d */ /* 0x002ff00003800000 */
.L_x_48:
[----:B------:R-:W1:Y:S02]  /*bbe0*/  SYNCS.PHASECHK.TRANS64.TRYWAIT P0, [UR48+0x10000], R2 ;  /* 0x01000002ff0075a7 */ /* 0x000e640008000170 */
[----:B-1----:R-:W-:Y:S05]  /*bbf0*/  @!P0 BRA `(.L_x_48) ;  /* 0xfffffffc00f88947 */ /* 0x002fea000383ffff */
[----:B------:R-:W-:Y:S05]  /*bc00*/  BRA `(.L_x_50) ;  /* 0xffffff9400187947 */ /* 0x000fea000383ffff */
.L_x_51:
[----:B------:R-:W-:-:S00]  /*bc10*/  BRA `(.L_x_51) ;  /* 0xfffffffc00fc7947 */ /* 0x000fc0000383ffff */
[----:B------:R-:W-:-:S00]  /*bc20*/  NOP ;  /* 0x0000000000007918 */ /* 0x000fc00000000000 */
        /* <DEDUP_REMOVED lines=13> */
.L_x_52:


//--------------------- .nv.shared.gluon_wgmma    --------------------------
	.section	.nv.shared.gluon_wgmma,"aw",@nobits
	.sectionflags	@""
	.align	16
	.zero		1024


//--------------------- .nv.shared.reserved.0     --------------------------
	.section	.nv.shared.reserved.0,"aw",@nobits
	.weak		__nv_reservedSMEM_offset_0_alias
	.size		__nv_reservedSMEM_offset_0_alias, 0, 0
	.other		__nv_reservedSMEM_offset_0_alias,@"STO_CUDA_RESERVED_SHARED STV_DEFAULT"
__nv_reservedSMEM_offset_0_alias:
	.zero		0


//--------------------- .nv.constant0.gluon_wgmma --------------------------
	.section	.nv.constant0.gluon_wgmma,"a",@progbits
	.sectionflags	@""
	.align	4
.nv.constant0.gluon_wgmma:
	.zero		608


//--------------------- SYMBOLS --------------------------

	.type		.nv.reservedSmem.offset0,@object
	.size		.nv.reservedSmem.offset0,0x4
